//
// Generated by NVIDIA NVVM Compiler
//
// Compiler Build ID: CL-36424714
// Cuda compilation tools, release 13.0, V13.0.88
// Based on NVVM 20.0.0
//

.version 9.0
.target sm_100
.address_size 64

	// .globl	my_kernel_kernel0
// _ZZ17my_kernel_kernel0E18PaddedInput_shared has been demoted
// _ZZ17my_kernel_kernel0E18placeholder_shared has been demoted

.visible .entry my_kernel_kernel0(
	.param .u64 .ptr .align 1 my_kernel_kernel0_param_0,
	.param .u64 .ptr .align 1 my_kernel_kernel0_param_1,
	.param .u64 .ptr .align 1 my_kernel_kernel0_param_2,
	.param .u64 .ptr .align 1 my_kernel_kernel0_param_3
)
{
	.local .align 16 .b8 	__local_depot0[1120];
	.reg .b64 	%SP;
	.reg .b64 	%SPL;
	.reg .pred 	%p<10>;
	.reg .b16 	%rs<49>;
	.reg .b32 	%r<185>;
	.reg .b32 	%f<372>;
	.reg .b64 	%rd<96>;
	// demoted variable
	.shared .align 4 .b8 _ZZ17my_kernel_kernel0E18PaddedInput_shared[29400];
	// demoted variable
	.shared .align 4 .b8 _ZZ17my_kernel_kernel0E18placeholder_shared[384];
	mov.u64 	%SPL, __local_depot0;
	ld.param.u64 	%rd18, [my_kernel_kernel0_param_0];
	ld.param.u64 	%rd19, [my_kernel_kernel0_param_1];
	ld.param.u64 	%rd20, [my_kernel_kernel0_param_2];
	cvta.to.global.u64 	%rd1, %rd19;
	cvta.to.global.u64 	%rd2, %rd18;
	cvta.to.global.u64 	%rd3, %rd20;
	add.u64 	%rd4, %SPL, 0;
	add.s64 	%rd93, %rd4, 16;
	add.s64 	%rd95, %rd4, 576;
	add.s64 	%rd7, %rd4, 624;
	mov.f32 	%f17, 0f00000000;
	st.local.v4.f32 	[%rd4], {%f17, %f17, %f17, %f17};
	st.local.v4.f32 	[%rd4+16], {%f17, %f17, %f17, %f17};
	st.local.v4.f32 	[%rd4+32], {%f17, %f17, %f17, %f17};
	st.local.v4.f32 	[%rd4+48], {%f17, %f17, %f17, %f17};
	st.local.v4.f32 	[%rd4+64], {%f17, %f17, %f17, %f17};
	st.local.v4.f32 	[%rd4+560], {%f17, %f17, %f17, %f17};
	st.local.v4.f32 	[%rd4+576], {%f17, %f17, %f17, %f17};
	st.local.v4.f32 	[%rd4+592], {%f17, %f17, %f17, %f17};
	st.local.v4.f32 	[%rd4+608], {%f17, %f17, %f17, %f17};
	st.local.v4.f32 	[%rd4+624], {%f17, %f17, %f17, %f17};
	st.local.v4.f32 	[%rd4+80], {%f17, %f17, %f17, %f17};
	st.local.v4.f32 	[%rd4+96], {%f17, %f17, %f17, %f17};
	st.local.v4.f32 	[%rd4+112], {%f17, %f17, %f17, %f17};
	st.local.v4.f32 	[%rd4+128], {%f17, %f17, %f17, %f17};
	st.local.v4.f32 	[%rd4+144], {%f17, %f17, %f17, %f17};
	st.local.v4.f32 	[%rd4+640], {%f17, %f17, %f17, %f17};
	st.local.v4.f32 	[%rd4+656], {%f17, %f17, %f17, %f17};
	st.local.v4.f32 	[%rd4+672], {%f17, %f17, %f17, %f17};
	st.local.v4.f32 	[%rd4+688], {%f17, %f17, %f17, %f17};
	st.local.v4.f32 	[%rd4+704], {%f17, %f17, %f17, %f17};
	st.local.v4.f32 	[%rd4+160], {%f17, %f17, %f17, %f17};
	st.local.v4.f32 	[%rd4+176], {%f17, %f17, %f17, %f17};
	st.local.v4.f32 	[%rd4+192], {%f17, %f17, %f17, %f17};
	st.local.v4.f32 	[%rd4+208], {%f17, %f17, %f17, %f17};
	st.local.v4.f32 	[%rd4+224], {%f17, %f17, %f17, %f17};
	st.local.v4.f32 	[%rd4+720], {%f17, %f17, %f17, %f17};
	st.local.v4.f32 	[%rd4+736], {%f17, %f17, %f17, %f17};
	st.local.v4.f32 	[%rd4+752], {%f17, %f17, %f17, %f17};
	st.local.v4.f32 	[%rd4+768], {%f17, %f17, %f17, %f17};
	st.local.v4.f32 	[%rd4+784], {%f17, %f17, %f17, %f17};
	st.local.v4.f32 	[%rd4+240], {%f17, %f17, %f17, %f17};
	st.local.v4.f32 	[%rd4+256], {%f17, %f17, %f17, %f17};
	st.local.v4.f32 	[%rd4+272], {%f17, %f17, %f17, %f17};
	st.local.v4.f32 	[%rd4+288], {%f17, %f17, %f17, %f17};
	st.local.v4.f32 	[%rd4+304], {%f17, %f17, %f17, %f17};
	st.local.v4.f32 	[%rd4+800], {%f17, %f17, %f17, %f17};
	st.local.v4.f32 	[%rd4+816], {%f17, %f17, %f17, %f17};
	st.local.v4.f32 	[%rd4+832], {%f17, %f17, %f17, %f17};
	st.local.v4.f32 	[%rd4+848], {%f17, %f17, %f17, %f17};
	st.local.v4.f32 	[%rd4+864], {%f17, %f17, %f17, %f17};
	st.local.v4.f32 	[%rd4+320], {%f17, %f17, %f17, %f17};
	st.local.v4.f32 	[%rd4+336], {%f17, %f17, %f17, %f17};
	st.local.v4.f32 	[%rd4+352], {%f17, %f17, %f17, %f17};
	st.local.v4.f32 	[%rd4+368], {%f17, %f17, %f17, %f17};
	st.local.v4.f32 	[%rd4+384], {%f17, %f17, %f17, %f17};
	st.local.v4.f32 	[%rd4+880], {%f17, %f17, %f17, %f17};
	st.local.v4.f32 	[%rd4+896], {%f17, %f17, %f17, %f17};
	st.local.v4.f32 	[%rd4+912], {%f17, %f17, %f17, %f17};
	st.local.v4.f32 	[%rd4+928], {%f17, %f17, %f17, %f17};
	st.local.v4.f32 	[%rd4+944], {%f17, %f17, %f17, %f17};
	st.local.v4.f32 	[%rd4+400], {%f17, %f17, %f17, %f17};
	st.local.v4.f32 	[%rd4+416], {%f17, %f17, %f17, %f17};
	st.local.v4.f32 	[%rd4+432], {%f17, %f17, %f17, %f17};
	st.local.v4.f32 	[%rd4+448], {%f17, %f17, %f17, %f17};
	st.local.v4.f32 	[%rd4+464], {%f17, %f17, %f17, %f17};
	st.local.v4.f32 	[%rd4+960], {%f17, %f17, %f17, %f17};
	st.local.v4.f32 	[%rd4+976], {%f17, %f17, %f17, %f17};
	st.local.v4.f32 	[%rd4+992], {%f17, %f17, %f17, %f17};
	st.local.v4.f32 	[%rd4+1008], {%f17, %f17, %f17, %f17};
	st.local.v4.f32 	[%rd4+1024], {%f17, %f17, %f17, %f17};
	st.local.v4.f32 	[%rd4+480], {%f17, %f17, %f17, %f17};
	st.local.v4.f32 	[%rd4+496], {%f17, %f17, %f17, %f17};
	st.local.v4.f32 	[%rd4+512], {%f17, %f17, %f17, %f17};
	st.local.v4.f32 	[%rd4+528], {%f17, %f17, %f17, %f17};
	st.local.v4.f32 	[%rd4+544], {%f17, %f17, %f17, %f17};
	st.local.v4.f32 	[%rd4+1040], {%f17, %f17, %f17, %f17};
	st.local.v4.f32 	[%rd4+1056], {%f17, %f17, %f17, %f17};
	st.local.v4.f32 	[%rd4+1072], {%f17, %f17, %f17, %f17};
	st.local.v4.f32 	[%rd4+1088], {%f17, %f17, %f17, %f17};
	st.local.v4.f32 	[%rd4+1104], {%f17, %f17, %f17, %f17};
	mov.u32 	%r1, %tid.x;
	cvt.u16.u32 	%rs1, %r1;
	mul.hi.u16 	%rs2, %rs1, 21846;
	mul.wide.u16 	%r55, %rs2, 288;
	mul.lo.s16 	%rs3, %rs2, 3;
	sub.s16 	%rs4, %rs1, %rs3;
	cvt.u32.u16 	%r56, %rs4;
	or.b32  	%r2, %r55, %r56;
	shl.b32 	%r57, %r1, 2;
	mov.u32 	%r58, _ZZ17my_kernel_kernel0E18PaddedInput_shared;
	add.s32 	%r3, %r58, %r57;
	add.s16 	%rs5, %rs1, 280;
	mul.hi.u16 	%rs6, %rs5, 21846;
	mul.wide.u16 	%r59, %rs6, 288;
	add.s16 	%rs7, %rs1, 1;
	mul.hi.u16 	%rs8, %rs7, 21846;
	mul.lo.s16 	%rs9, %rs8, 3;
	sub.s16 	%rs10, %rs7, %rs9;
	cvt.u32.u16 	%r60, %rs10;
	or.b32  	%r4, %r59, %r60;
	add.s16 	%rs11, %rs1, 560;
	mul.hi.u16 	%rs12, %rs11, 21846;
	mul.wide.u16 	%r61, %rs12, 288;
	add.s16 	%rs13, %rs1, 2;
	mul.hi.u16 	%rs14, %rs13, 21846;
	mul.lo.s16 	%rs15, %rs14, 3;
	sub.s16 	%rs16, %rs13, %rs15;
	cvt.u32.u16 	%r62, %rs16;
	or.b32  	%r5, %r61, %r62;
	add.s16 	%rs17, %rs1, 1120;
	mul.hi.u16 	%rs18, %rs17, 21846;
	mul.wide.u16 	%r63, %rs18, 288;
	or.b32  	%r6, %r63, %r60;
	add.s16 	%rs19, %rs1, 1400;
	mul.hi.u16 	%rs20, %rs19, 21846;
	mul.wide.u16 	%r64, %rs20, 288;
	or.b32  	%r7, %r64, %r62;
	add.s16 	%rs21, %rs1, 1960;
	mul.hi.u16 	%rs22, %rs21, 21846;
	mul.wide.u16 	%r65, %rs22, 288;
	or.b32  	%r8, %r65, %r60;
	add.s16 	%rs23, %rs1, 2240;
	mul.hi.u16 	%rs24, %rs23, 21846;
	mul.wide.u16 	%r66, %rs24, 288;
	or.b32  	%r9, %r66, %r62;
	add.s16 	%rs25, %rs1, 2800;
	mul.hi.u16 	%rs26, %rs25, 21846;
	mul.wide.u16 	%r67, %rs26, 288;
	or.b32  	%r10, %r67, %r60;
	add.s16 	%rs27, %rs1, 3080;
	mul.hi.u16 	%rs28, %rs27, 21846;
	mul.wide.u16 	%r68, %rs28, 288;
	or.b32  	%r11, %r68, %r62;
	add.s16 	%rs29, %rs1, 3640;
	mul.hi.u16 	%rs30, %rs29, 21846;
	mul.wide.u16 	%r69, %rs30, 288;
	or.b32  	%r12, %r69, %r60;
	add.s16 	%rs31, %rs1, 3920;
	mul.hi.u16 	%rs32, %rs31, 21846;
	mul.wide.u16 	%r70, %rs32, 288;
	or.b32  	%r13, %r70, %r62;
	add.s16 	%rs33, %rs1, 4480;
	mul.hi.u16 	%rs34, %rs33, 21846;
	mul.wide.u16 	%r71, %rs34, 288;
	or.b32  	%r14, %r71, %r60;
	add.s16 	%rs35, %rs1, 4760;
	mul.hi.u16 	%rs36, %rs35, 21846;
	mul.wide.u16 	%r72, %rs36, 288;
	or.b32  	%r15, %r72, %r62;
	add.s16 	%rs37, %rs1, 5320;
	mul.hi.u16 	%rs38, %rs37, 21846;
	mul.wide.u16 	%r73, %rs38, 288;
	or.b32  	%r16, %r73, %r60;
	add.s16 	%rs39, %rs1, 5600;
	mul.hi.u16 	%rs40, %rs39, 21846;
	mul.wide.u16 	%r74, %rs40, 288;
	or.b32  	%r17, %r74, %r62;
	add.s16 	%rs41, %rs1, 6160;
	mul.hi.u16 	%rs42, %rs41, 21846;
	mul.wide.u16 	%r75, %rs42, 288;
	or.b32  	%r18, %r75, %r60;
	add.s16 	%rs43, %rs1, 6440;
	mul.hi.u16 	%rs44, %rs43, 21846;
	mul.wide.u16 	%r76, %rs44, 288;
	or.b32  	%r19, %r76, %r62;
	add.s16 	%rs45, %rs1, 7000;
	mul.hi.u16 	%rs46, %rs45, 21846;
	mul.wide.u16 	%r77, %rs46, 288;
	or.b32  	%r20, %r77, %r60;
	add.s16 	%rs47, %rs1, 7280;
	mul.hi.u16 	%rs48, %rs47, 21846;
	mul.wide.u16 	%r78, %rs48, 288;
	or.b32  	%r21, %r78, %r62;
	mul.lo.s32 	%r79, %r1, 18;
	and.b32  	%r80, %r79, 448;
	mov.u32 	%r81, %ctaid.x;
	shl.b32 	%r22, %r81, 5;
	mul.lo.s32 	%r82, %r1, 9;
	and.b32  	%r83, %r82, 31;
	add.s32 	%r84, %r80, %r22;
	or.b32  	%r23, %r84, %r83;
	mov.u32 	%r85, _ZZ17my_kernel_kernel0E18placeholder_shared;
	mad.lo.s32 	%r24, %r1, 36, %r85;
	add.s32 	%r86, %r79, 2;
	and.b32  	%r87, %r86, 960;
	add.s32 	%r88, %r82, 1;
	and.b32  	%r89, %r88, 31;
	add.s32 	%r90, %r87, %r22;
	or.b32  	%r25, %r90, %r89;
	add.s32 	%r91, %r79, 4;
	and.b32  	%r92, %r91, 960;
	mul.lo.s32 	%r93, %r1, -9;
	add.s32 	%r94, %r86, %r93;
	and.b32  	%r95, %r94, 31;
	add.s32 	%r96, %r92, %r22;
	or.b32  	%r26, %r96, %r95;
	add.s32 	%r97, %r79, 6;
	and.b32  	%r98, %r97, 960;
	add.s32 	%r99, %r94, 1;
	and.b32  	%r100, %r99, 31;
	add.s32 	%r101, %r98, %r22;
	or.b32  	%r27, %r101, %r100;
	add.s32 	%r102, %r79, 8;
	and.b32  	%r103, %r102, 960;
	add.s32 	%r104, %r91, %r93;
	and.b32  	%r105, %r104, 31;
	add.s32 	%r106, %r103, %r22;
	or.b32  	%r28, %r106, %r105;
	add.s32 	%r107, %r79, 10;
	and.b32  	%r108, %r107, 960;
	add.s32 	%r109, %r104, 1;
	and.b32  	%r110, %r109, 31;
	add.s32 	%r111, %r108, %r22;
	or.b32  	%r29, %r111, %r110;
	add.s32 	%r112, %r79, 12;
	and.b32  	%r113, %r112, 960;
	add.s32 	%r114, %r97, %r93;
	and.b32  	%r115, %r114, 31;
	add.s32 	%r116, %r113, %r22;
	or.b32  	%r30, %r116, %r115;
	add.s32 	%r117, %r79, 14;
	and.b32  	%r118, %r117, 960;
	add.s32 	%r119, %r114, 1;
	and.b32  	%r120, %r119, 31;
	add.s32 	%r121, %r118, %r22;
	or.b32  	%r31, %r121, %r120;
	add.s32 	%r122, %r79, 16;
	and.b32  	%r123, %r122, 960;
	mad.lo.s32 	%r124, %r1, 23, %r102;
	and.b32  	%r125, %r124, 31;
	add.s32 	%r126, %r123, %r22;
	or.b32  	%r32, %r126, %r125;
	shr.u32 	%r127, %r1, 3;
	mul.lo.s32 	%r33, %r127, 3;
	and.b32  	%r34, %r57, 28;
	shl.b32 	%r128, %r1, 4;
	and.b32  	%r129, %r128, 112;
	add.s32 	%r35, %r85, %r129;
	mad.lo.s32 	%r36, %r127, 12, %r58;
	mov.b32 	%r178, 0;
$L__BB0_1:
	setp.gt.u32 	%p1, %r1, 69;
	bar.sync 	0;
	mul.lo.s32 	%r38, %r178, 3;
	add.s32 	%r130, %r2, %r38;
	mul.wide.u32 	%rd22, %r130, 4;
	add.s64 	%rd23, %rd2, %rd22;
	ld.global.nc.f32 	%f18, [%rd23];
	st.shared.f32 	[%r3], %f18;
	add.s32 	%r131, %r4, %r38;
	mul.wide.u32 	%rd24, %r131, 4;
	add.s64 	%rd25, %rd2, %rd24;
	ld.global.nc.f32 	%f19, [%rd25];
	st.shared.f32 	[%r3+1120], %f19;
	add.s32 	%r132, %r5, %r38;
	mul.wide.u32 	%rd26, %r132, 4;
	add.s64 	%rd27, %rd2, %rd26;
	ld.global.nc.f32 	%f20, [%rd27];
	st.shared.f32 	[%r3+2240], %f20;
	ld.global.nc.f32 	%f21, [%rd23+322560];
	st.shared.f32 	[%r3+3360], %f21;
	add.s32 	%r133, %r6, %r38;
	mul.wide.u32 	%rd28, %r133, 4;
	add.s64 	%rd29, %rd2, %rd28;
	ld.global.nc.f32 	%f22, [%rd29];
	st.shared.f32 	[%r3+4480], %f22;
	add.s32 	%r134, %r7, %r38;
	mul.wide.u32 	%rd30, %r134, 4;
	add.s64 	%rd31, %rd2, %rd30;
	ld.global.nc.f32 	%f23, [%rd31];
	st.shared.f32 	[%r3+5600], %f23;
	ld.global.nc.f32 	%f24, [%rd23+645120];
	st.shared.f32 	[%r3+6720], %f24;
	add.s32 	%r135, %r8, %r38;
	mul.wide.u32 	%rd32, %r135, 4;
	add.s64 	%rd33, %rd2, %rd32;
	ld.global.nc.f32 	%f25, [%rd33];
	st.shared.f32 	[%r3+7840], %f25;
	add.s32 	%r136, %r9, %r38;
	mul.wide.u32 	%rd34, %r136, 4;
	add.s64 	%rd35, %rd2, %rd34;
	ld.global.nc.f32 	%f26, [%rd35];
	st.shared.f32 	[%r3+8960], %f26;
	ld.global.nc.f32 	%f27, [%rd23+967680];
	st.shared.f32 	[%r3+10080], %f27;
	add.s32 	%r137, %r10, %r38;
	mul.wide.u32 	%rd36, %r137, 4;
	add.s64 	%rd37, %rd2, %rd36;
	ld.global.nc.f32 	%f28, [%rd37];
	st.shared.f32 	[%r3+11200], %f28;
	add.s32 	%r138, %r11, %r38;
	mul.wide.u32 	%rd38, %r138, 4;
	add.s64 	%rd39, %rd2, %rd38;
	ld.global.nc.f32 	%f29, [%rd39];
	st.shared.f32 	[%r3+12320], %f29;
	ld.global.nc.f32 	%f30, [%rd23+1290240];
	st.shared.f32 	[%r3+13440], %f30;
	add.s32 	%r139, %r12, %r38;
	mul.wide.u32 	%rd40, %r139, 4;
	add.s64 	%rd41, %rd2, %rd40;
	ld.global.nc.f32 	%f31, [%rd41];
	st.shared.f32 	[%r3+14560], %f31;
	add.s32 	%r140, %r13, %r38;
	mul.wide.u32 	%rd42, %r140, 4;
	add.s64 	%rd43, %rd2, %rd42;
	ld.global.nc.f32 	%f32, [%rd43];
	st.shared.f32 	[%r3+15680], %f32;
	ld.global.nc.f32 	%f33, [%rd23+1612800];
	st.shared.f32 	[%r3+16800], %f33;
	add.s32 	%r141, %r14, %r38;
	mul.wide.u32 	%rd44, %r141, 4;
	add.s64 	%rd45, %rd2, %rd44;
	ld.global.nc.f32 	%f34, [%rd45];
	st.shared.f32 	[%r3+17920], %f34;
	add.s32 	%r142, %r15, %r38;
	mul.wide.u32 	%rd46, %r142, 4;
	add.s64 	%rd47, %rd2, %rd46;
	ld.global.nc.f32 	%f35, [%rd47];
	st.shared.f32 	[%r3+19040], %f35;
	ld.global.nc.f32 	%f36, [%rd23+1935360];
	st.shared.f32 	[%r3+20160], %f36;
	add.s32 	%r143, %r16, %r38;
	mul.wide.u32 	%rd48, %r143, 4;
	add.s64 	%rd49, %rd2, %rd48;
	ld.global.nc.f32 	%f37, [%rd49];
	st.shared.f32 	[%r3+21280], %f37;
	add.s32 	%r144, %r17, %r38;
	mul.wide.u32 	%rd50, %r144, 4;
	add.s64 	%rd51, %rd2, %rd50;
	ld.global.nc.f32 	%f38, [%rd51];
	st.shared.f32 	[%r3+22400], %f38;
	ld.global.nc.f32 	%f39, [%rd23+2257920];
	st.shared.f32 	[%r3+23520], %f39;
	add.s32 	%r145, %r18, %r38;
	mul.wide.u32 	%rd52, %r145, 4;
	add.s64 	%rd53, %rd2, %rd52;
	ld.global.nc.f32 	%f40, [%rd53];
	st.shared.f32 	[%r3+24640], %f40;
	add.s32 	%r146, %r19, %r38;
	mul.wide.u32 	%rd54, %r146, 4;
	add.s64 	%rd55, %rd2, %rd54;
	ld.global.nc.f32 	%f41, [%rd55];
	st.shared.f32 	[%r3+25760], %f41;
	ld.global.nc.f32 	%f42, [%rd23+2580480];
	st.shared.f32 	[%r3+26880], %f42;
	add.s32 	%r147, %r20, %r38;
	mul.wide.u32 	%rd56, %r147, 4;
	add.s64 	%rd57, %rd2, %rd56;
	ld.global.nc.f32 	%f43, [%rd57];
	st.shared.f32 	[%r3+28000], %f43;
	@%p1 bra 	$L__BB0_5;
	setp.gt.u32 	%p2, %r1, 10;
	add.s32 	%r148, %r21, %r38;
	mul.wide.u32 	%rd58, %r148, 4;
	add.s64 	%rd59, %rd2, %rd58;
	ld.global.nc.f32 	%f44, [%rd59];
	st.shared.f32 	[%r3+29120], %f44;
	@%p2 bra 	$L__BB0_5;
	setp.eq.s32 	%p3, %r1, 10;
	mul.lo.s32 	%r39, %r178, 192;
	add.s32 	%r149, %r23, %r39;
	mul.wide.u32 	%rd60, %r149, 4;
	add.s64 	%rd61, %rd1, %rd60;
	ld.global.nc.f32 	%f45, [%rd61];
	st.shared.f32 	[%r24], %f45;
	add.s32 	%r150, %r25, %r39;
	mul.wide.u32 	%rd62, %r150, 4;
	add.s64 	%rd63, %rd1, %rd62;
	ld.global.nc.f32 	%f46, [%rd63];
	st.shared.f32 	[%r24+4], %f46;
	add.s32 	%r151, %r26, %r39;
	mul.wide.u32 	%rd64, %r151, 4;
	add.s64 	%rd65, %rd1, %rd64;
	ld.global.nc.f32 	%f47, [%rd65];
	st.shared.f32 	[%r24+8], %f47;
	add.s32 	%r152, %r27, %r39;
	mul.wide.u32 	%rd66, %r152, 4;
	add.s64 	%rd67, %rd1, %rd66;
	ld.global.nc.f32 	%f48, [%rd67];
	st.shared.f32 	[%r24+12], %f48;
	add.s32 	%r153, %r28, %r39;
	mul.wide.u32 	%rd68, %r153, 4;
	add.s64 	%rd69, %rd1, %rd68;
	ld.global.nc.f32 	%f49, [%rd69];
	st.shared.f32 	[%r24+16], %f49;
	add.s32 	%r154, %r29, %r39;
	mul.wide.u32 	%rd70, %r154, 4;
	add.s64 	%rd71, %rd1, %rd70;
	ld.global.nc.f32 	%f50, [%rd71];
	st.shared.f32 	[%r24+20], %f50;
	@%p3 bra 	$L__BB0_5;
	add.s32 	%r155, %r30, %r39;
	mul.wide.u32 	%rd72, %r155, 4;
	add.s64 	%rd73, %rd1, %rd72;
	ld.global.nc.f32 	%f51, [%rd73];
	st.shared.f32 	[%r24+24], %f51;
	add.s32 	%r156, %r31, %r39;
	mul.wide.u32 	%rd74, %r156, 4;
	add.s64 	%rd75, %rd1, %rd74;
	ld.global.nc.f32 	%f52, [%rd75];
	st.shared.f32 	[%r24+28], %f52;
	add.s32 	%r157, %r32, %r39;
	mul.wide.u32 	%rd76, %r157, 4;
	add.s64 	%rd77, %rd1, %rd76;
	ld.global.nc.f32 	%f53, [%rd77];
	st.shared.f32 	[%r24+32], %f53;
$L__BB0_5:
	bar.sync 	0;
	ld.shared.f32 	%f1, [%r35];
	ld.shared.f32 	%f2, [%r35+4];
	ld.shared.f32 	%f3, [%r35+8];
	ld.shared.f32 	%f4, [%r35+12];
	mov.b32 	%r179, 14700;
	mov.u64 	%rd92, %rd7;
$L__BB0_6:
	ld.local.v4.f32 	{%f54, %f55, %f56, %f57}, [%rd92+-624];
	add.s32 	%r159, %r36, %r179;
	ld.shared.f32 	%f58, [%r159+-14700];
	fma.rn.f32 	%f59, %f58, %f1, %f54;
	fma.rn.f32 	%f60, %f58, %f2, %f55;
	ld.local.v4.f32 	{%f61, %f62, %f63, %f64}, [%rd92+-608];
	ld.shared.f32 	%f65, [%r159+-14280];
	fma.rn.f32 	%f66, %f65, %f1, %f61;
	fma.rn.f32 	%f67, %f65, %f2, %f62;
	ld.local.v4.f32 	{%f68, %f69, %f70, %f71}, [%rd92+-592];
	ld.shared.f32 	%f72, [%r159+-13860];
	fma.rn.f32 	%f73, %f72, %f1, %f68;
	fma.rn.f32 	%f74, %f72, %f2, %f69;
	ld.local.v4.f32 	{%f75, %f76, %f77, %f78}, [%rd92+-576];
	ld.shared.f32 	%f79, [%r159+-13440];
	fma.rn.f32 	%f80, %f79, %f1, %f75;
	fma.rn.f32 	%f81, %f79, %f2, %f76;
	ld.local.v4.f32 	{%f82, %f83, %f84, %f85}, [%rd92+-560];
	ld.shared.f32 	%f86, [%r159+-13020];
	fma.rn.f32 	%f87, %f86, %f1, %f82;
	fma.rn.f32 	%f88, %f86, %f2, %f83;
	ld.local.v4.f32 	{%f89, %f90, %f91, %f92}, [%rd92+-64];
	ld.shared.f32 	%f93, [%r159];
	fma.rn.f32 	%f94, %f93, %f1, %f89;
	fma.rn.f32 	%f95, %f93, %f2, %f90;
	ld.local.v4.f32 	{%f96, %f97, %f98, %f99}, [%rd92+-48];
	ld.shared.f32 	%f100, [%r159+420];
	fma.rn.f32 	%f101, %f100, %f1, %f96;
	fma.rn.f32 	%f102, %f100, %f2, %f97;
	ld.local.v4.f32 	{%f103, %f104, %f105, %f106}, [%rd92+-32];
	ld.shared.f32 	%f107, [%r159+840];
	fma.rn.f32 	%f108, %f107, %f1, %f103;
	fma.rn.f32 	%f109, %f107, %f2, %f104;
	ld.local.v4.f32 	{%f110, %f111, %f112, %f113}, [%rd92+-16];
	ld.shared.f32 	%f114, [%r159+1260];
	fma.rn.f32 	%f115, %f114, %f1, %f110;
	fma.rn.f32 	%f116, %f114, %f2, %f111;
	ld.local.v4.f32 	{%f117, %f118, %f119, %f120}, [%rd92];
	ld.shared.f32 	%f121, [%r159+1680];
	fma.rn.f32 	%f122, %f121, %f1, %f117;
	fma.rn.f32 	%f123, %f121, %f2, %f118;
	fma.rn.f32 	%f124, %f58, %f3, %f56;
	fma.rn.f32 	%f125, %f58, %f4, %f57;
	st.local.v4.f32 	[%rd92+-624], {%f59, %f60, %f124, %f125};
	fma.rn.f32 	%f126, %f65, %f3, %f63;
	fma.rn.f32 	%f127, %f65, %f4, %f64;
	st.local.v4.f32 	[%rd92+-608], {%f66, %f67, %f126, %f127};
	fma.rn.f32 	%f128, %f72, %f3, %f70;
	fma.rn.f32 	%f129, %f72, %f4, %f71;
	st.local.v4.f32 	[%rd92+-592], {%f73, %f74, %f128, %f129};
	fma.rn.f32 	%f130, %f79, %f3, %f77;
	fma.rn.f32 	%f131, %f79, %f4, %f78;
	st.local.v4.f32 	[%rd92+-576], {%f80, %f81, %f130, %f131};
	fma.rn.f32 	%f132, %f86, %f3, %f84;
	fma.rn.f32 	%f133, %f86, %f4, %f85;
	st.local.v4.f32 	[%rd92+-560], {%f87, %f88, %f132, %f133};
	fma.rn.f32 	%f134, %f93, %f3, %f91;
	fma.rn.f32 	%f135, %f93, %f4, %f92;
	st.local.v4.f32 	[%rd92+-64], {%f94, %f95, %f134, %f135};
	fma.rn.f32 	%f136, %f100, %f3, %f98;
	fma.rn.f32 	%f137, %f100, %f4, %f99;
	st.local.v4.f32 	[%rd92+-48], {%f101, %f102, %f136, %f137};
	fma.rn.f32 	%f138, %f107, %f3, %f105;
	fma.rn.f32 	%f139, %f107, %f4, %f106;
	st.local.v4.f32 	[%rd92+-32], {%f108, %f109, %f138, %f139};
	fma.rn.f32 	%f140, %f114, %f3, %f112;
	fma.rn.f32 	%f141, %f114, %f4, %f113;
	st.local.v4.f32 	[%rd92+-16], {%f115, %f116, %f140, %f141};
	fma.rn.f32 	%f142, %f121, %f3, %f119;
	fma.rn.f32 	%f143, %f121, %f4, %f120;
	st.local.v4.f32 	[%rd92], {%f122, %f123, %f142, %f143};
	add.s32 	%r179, %r179, 2100;
	add.s64 	%rd92, %rd92, 80;
	setp.ne.s32 	%p4, %r179, 29400;
	@%p4 bra 	$L__BB0_6;
	ld.shared.f32 	%f5, [%r35+128];
	ld.shared.f32 	%f6, [%r35+132];
	ld.shared.f32 	%f7, [%r35+136];
	ld.shared.f32 	%f8, [%r35+140];
	mov.b32 	%r180, 0;
$L__BB0_8:
	mul.lo.s32 	%r161, %r180, 20;
	mul.wide.u32 	%rd78, %r161, 4;
	add.s64 	%rd79, %rd4, %rd78;
	ld.local.v4.f32 	{%f144, %f145, %f146, %f147}, [%rd79];
	mad.lo.s32 	%r162, %r180, 525, %r33;
	shl.b32 	%r163, %r162, 2;
	mov.u32 	%r164, _ZZ17my_kernel_kernel0E18PaddedInput_shared;
	add.s32 	%r165, %r164, %r163;
	ld.shared.f32 	%f148, [%r165+4];
	fma.rn.f32 	%f149, %f148, %f5, %f144;
	fma.rn.f32 	%f150, %f148, %f6, %f145;
	ld.local.v4.f32 	{%f151, %f152, %f153, %f154}, [%rd79+16];
	ld.shared.f32 	%f155, [%r165+424];
	fma.rn.f32 	%f156, %f155, %f5, %f151;
	fma.rn.f32 	%f157, %f155, %f6, %f152;
	ld.local.v4.f32 	{%f158, %f159, %f160, %f161}, [%rd79+32];
	ld.shared.f32 	%f162, [%r165+844];
	fma.rn.f32 	%f163, %f162, %f5, %f158;
	fma.rn.f32 	%f164, %f162, %f6, %f159;
	ld.local.v4.f32 	{%f165, %f166, %f167, %f168}, [%rd79+48];
	ld.shared.f32 	%f169, [%r165+1264];
	fma.rn.f32 	%f170, %f169, %f5, %f165;
	fma.rn.f32 	%f171, %f169, %f6, %f166;
	ld.local.v4.f32 	{%f172, %f173, %f174, %f175}, [%rd79+64];
	ld.shared.f32 	%f176, [%r165+1684];
	fma.rn.f32 	%f177, %f176, %f5, %f172;
	fma.rn.f32 	%f178, %f176, %f6, %f173;
	ld.local.v4.f32 	{%f179, %f180, %f181, %f182}, [%rd79+560];
	ld.shared.f32 	%f183, [%r165+14704];
	fma.rn.f32 	%f184, %f183, %f5, %f179;
	fma.rn.f32 	%f185, %f183, %f6, %f180;
	ld.local.v4.f32 	{%f186, %f187, %f188, %f189}, [%rd79+576];
	ld.shared.f32 	%f190, [%r165+15124];
	fma.rn.f32 	%f191, %f190, %f5, %f186;
	fma.rn.f32 	%f192, %f190, %f6, %f187;
	ld.local.v4.f32 	{%f193, %f194, %f195, %f196}, [%rd79+592];
	ld.shared.f32 	%f197, [%r165+15544];
	fma.rn.f32 	%f198, %f197, %f5, %f193;
	fma.rn.f32 	%f199, %f197, %f6, %f194;
	ld.local.v4.f32 	{%f200, %f201, %f202, %f203}, [%rd79+608];
	ld.shared.f32 	%f204, [%r165+15964];
	fma.rn.f32 	%f205, %f204, %f5, %f200;
	fma.rn.f32 	%f206, %f204, %f6, %f201;
	ld.local.v4.f32 	{%f207, %f208, %f209, %f210}, [%rd79+624];
	ld.shared.f32 	%f211, [%r165+16384];
	fma.rn.f32 	%f212, %f211, %f5, %f207;
	fma.rn.f32 	%f213, %f211, %f6, %f208;
	fma.rn.f32 	%f214, %f148, %f7, %f146;
	fma.rn.f32 	%f215, %f148, %f8, %f147;
	st.local.v4.f32 	[%rd79], {%f149, %f150, %f214, %f215};
	fma.rn.f32 	%f216, %f155, %f7, %f153;
	fma.rn.f32 	%f217, %f155, %f8, %f154;
	st.local.v4.f32 	[%rd79+16], {%f156, %f157, %f216, %f217};
	fma.rn.f32 	%f218, %f162, %f7, %f160;
	fma.rn.f32 	%f219, %f162, %f8, %f161;
	st.local.v4.f32 	[%rd79+32], {%f163, %f164, %f218, %f219};
	fma.rn.f32 	%f220, %f169, %f7, %f167;
	fma.rn.f32 	%f221, %f169, %f8, %f168;
	st.local.v4.f32 	[%rd79+48], {%f170, %f171, %f220, %f221};
	fma.rn.f32 	%f222, %f176, %f7, %f174;
	fma.rn.f32 	%f223, %f176, %f8, %f175;
	st.local.v4.f32 	[%rd79+64], {%f177, %f178, %f222, %f223};
	fma.rn.f32 	%f224, %f183, %f7, %f181;
	fma.rn.f32 	%f225, %f183, %f8, %f182;
	st.local.v4.f32 	[%rd79+560], {%f184, %f185, %f224, %f225};
	fma.rn.f32 	%f226, %f190, %f7, %f188;
	fma.rn.f32 	%f227, %f190, %f8, %f189;
	st.local.v4.f32 	[%rd79+576], {%f191, %f192, %f226, %f227};
	fma.rn.f32 	%f228, %f197, %f7, %f195;
	fma.rn.f32 	%f229, %f197, %f8, %f196;
	st.local.v4.f32 	[%rd79+592], {%f198, %f199, %f228, %f229};
	fma.rn.f32 	%f230, %f204, %f7, %f202;
	fma.rn.f32 	%f231, %f204, %f8, %f203;
	st.local.v4.f32 	[%rd79+608], {%f205, %f206, %f230, %f231};
	fma.rn.f32 	%f232, %f211, %f7, %f209;
	fma.rn.f32 	%f233, %f211, %f8, %f210;
	st.local.v4.f32 	[%rd79+624], {%f212, %f213, %f232, %f233};
	add.s32 	%r180, %r180, 1;
	setp.ne.s32 	%p5, %r180, 7;
	@%p5 bra 	$L__BB0_8;
	ld.shared.f32 	%f9, [%r35+256];
	ld.shared.f32 	%f10, [%r35+260];
	ld.shared.f32 	%f11, [%r35+264];
	ld.shared.f32 	%f12, [%r35+268];
	mov.b32 	%r181, 0;
$L__BB0_10:
	mul.lo.s32 	%r167, %r181, 20;
	mul.wide.u32 	%rd80, %r167, 4;
	add.s64 	%rd81, %rd4, %rd80;
	ld.local.v4.f32 	{%f234, %f235, %f236, %f237}, [%rd81];
	mad.lo.s32 	%r168, %r181, 525, %r33;
	shl.b32 	%r169, %r168, 2;
	mov.u32 	%r170, _ZZ17my_kernel_kernel0E18PaddedInput_shared;
	add.s32 	%r171, %r170, %r169;
	ld.shared.f32 	%f238, [%r171+8];
	fma.rn.f32 	%f239, %f238, %f9, %f234;
	fma.rn.f32 	%f240, %f238, %f10, %f235;
	ld.local.v4.f32 	{%f241, %f242, %f243, %f244}, [%rd81+16];
	ld.shared.f32 	%f245, [%r171+428];
	fma.rn.f32 	%f246, %f245, %f9, %f241;
	fma.rn.f32 	%f247, %f245, %f10, %f242;
	ld.local.v4.f32 	{%f248, %f249, %f250, %f251}, [%rd81+32];
	ld.shared.f32 	%f252, [%r171+848];
	fma.rn.f32 	%f253, %f252, %f9, %f248;
	fma.rn.f32 	%f254, %f252, %f10, %f249;
	ld.local.v4.f32 	{%f255, %f256, %f257, %f258}, [%rd81+48];
	ld.shared.f32 	%f259, [%r171+1268];
	fma.rn.f32 	%f260, %f259, %f9, %f255;
	fma.rn.f32 	%f261, %f259, %f10, %f256;
	ld.local.v4.f32 	{%f262, %f263, %f264, %f265}, [%rd81+64];
	ld.shared.f32 	%f266, [%r171+1688];
	fma.rn.f32 	%f267, %f266, %f9, %f262;
	fma.rn.f32 	%f268, %f266, %f10, %f263;
	ld.local.v4.f32 	{%f269, %f270, %f271, %f272}, [%rd81+560];
	ld.shared.f32 	%f273, [%r171+14708];
	fma.rn.f32 	%f274, %f273, %f9, %f269;
	fma.rn.f32 	%f275, %f273, %f10, %f270;
	ld.local.v4.f32 	{%f276, %f277, %f278, %f279}, [%rd81+576];
	ld.shared.f32 	%f280, [%r171+15128];
	fma.rn.f32 	%f281, %f280, %f9, %f276;
	fma.rn.f32 	%f282, %f280, %f10, %f277;
	ld.local.v4.f32 	{%f283, %f284, %f285, %f286}, [%rd81+592];
	ld.shared.f32 	%f287, [%r171+15548];
	fma.rn.f32 	%f288, %f287, %f9, %f283;
	fma.rn.f32 	%f289, %f287, %f10, %f284;
	ld.local.v4.f32 	{%f290, %f291, %f292, %f293}, [%rd81+608];
	ld.shared.f32 	%f294, [%r171+15968];
	fma.rn.f32 	%f295, %f294, %f9, %f290;
	fma.rn.f32 	%f296, %f294, %f10, %f291;
	ld.local.v4.f32 	{%f297, %f298, %f299, %f300}, [%rd81+624];
	ld.shared.f32 	%f301, [%r171+16388];
	fma.rn.f32 	%f302, %f301, %f9, %f297;
	fma.rn.f32 	%f303, %f301, %f10, %f298;
	fma.rn.f32 	%f304, %f238, %f11, %f236;
	fma.rn.f32 	%f305, %f238, %f12, %f237;
	st.local.v4.f32 	[%rd81], {%f239, %f240, %f304, %f305};
	fma.rn.f32 	%f306, %f245, %f11, %f243;
	fma.rn.f32 	%f307, %f245, %f12, %f244;
	st.local.v4.f32 	[%rd81+16], {%f246, %f247, %f306, %f307};
	fma.rn.f32 	%f308, %f252, %f11, %f250;
	fma.rn.f32 	%f309, %f252, %f12, %f251;
	st.local.v4.f32 	[%rd81+32], {%f253, %f254, %f308, %f309};
	fma.rn.f32 	%f310, %f259, %f11, %f257;
	fma.rn.f32 	%f311, %f259, %f12, %f258;
	st.local.v4.f32 	[%rd81+48], {%f260, %f261, %f310, %f311};
	fma.rn.f32 	%f312, %f266, %f11, %f264;
	fma.rn.f32 	%f313, %f266, %f12, %f265;
	st.local.v4.f32 	[%rd81+64], {%f267, %f268, %f312, %f313};
	fma.rn.f32 	%f314, %f273, %f11, %f271;
	fma.rn.f32 	%f315, %f273, %f12, %f272;
	st.local.v4.f32 	[%rd81+560], {%f274, %f275, %f314, %f315};
	fma.rn.f32 	%f316, %f280, %f11, %f278;
	fma.rn.f32 	%f317, %f280, %f12, %f279;
	st.local.v4.f32 	[%rd81+576], {%f281, %f282, %f316, %f317};
	fma.rn.f32 	%f318, %f287, %f11, %f285;
	fma.rn.f32 	%f319, %f287, %f12, %f286;
	st.local.v4.f32 	[%rd81+592], {%f288, %f289, %f318, %f319};
	fma.rn.f32 	%f320, %f294, %f11, %f292;
	fma.rn.f32 	%f321, %f294, %f12, %f293;
	st.local.v4.f32 	[%rd81+608], {%f295, %f296, %f320, %f321};
	fma.rn.f32 	%f322, %f301, %f11, %f299;
	fma.rn.f32 	%f323, %f301, %f12, %f300;
	st.local.v4.f32 	[%rd81+624], {%f302, %f303, %f322, %f323};
	add.s32 	%r181, %r181, 1;
	setp.ne.s32 	%p6, %r181, 7;
	@%p6 bra 	$L__BB0_10;
	add.s32 	%r178, %r178, 1;
	setp.ne.s32 	%p7, %r178, 96;
	@%p7 bra 	$L__BB0_1;
	ld.param.u64 	%rd91, [my_kernel_kernel0_param_3];
	add.s32 	%r173, %r34, %r22;
	shl.b32 	%r174, %r1, 3;
	and.b32  	%r175, %r174, 8128;
	add.s32 	%r47, %r173, %r175;
	cvta.to.global.u64 	%rd82, %rd91;
	mul.wide.u32 	%rd83, %r173, 4;
	add.s64 	%rd84, %rd82, %rd83;
	ld.global.nc.f32 	%f13, [%rd84];
	ld.global.nc.f32 	%f14, [%rd84+4];
	ld.global.nc.f32 	%f15, [%rd84+8];
	ld.global.nc.f32 	%f16, [%rd84+12];
	mov.b32 	%r183, 2240;
	mov.u32 	%r182, %r47;
$L__BB0_13:
	ld.local.v4.f32 	{%f324, %f325, %f326, %f327}, [%rd93+-16];
	add.f32 	%f328, %f324, %f13;
	max.f32 	%f329, %f328, 0f00000000;
	mul.wide.u32 	%rd85, %r182, 4;
	add.s64 	%rd86, %rd3, %rd85;
	st.global.f32 	[%rd86], %f329;
	add.f32 	%f330, %f325, %f14;
	max.f32 	%f331, %f330, 0f00000000;
	st.global.f32 	[%rd86+4], %f331;
	add.f32 	%f332, %f326, %f15;
	max.f32 	%f333, %f332, 0f00000000;
	st.global.f32 	[%rd86+8], %f333;
	add.f32 	%f334, %f327, %f16;
	max.f32 	%f335, %f334, 0f00000000;
	st.global.f32 	[%rd86+12], %f335;
	setp.eq.s32 	%p8, %r183, 78400;
	@%p8 bra 	$L__BB0_15;
	ld.local.v4.f32 	{%f336, %f337, %f338, %f339}, [%rd93];
	add.f32 	%f340, %f336, %f13;
	max.f32 	%f341, %f340, 0f00000000;
	add.s32 	%r176, %r182, 2240;
	mul.wide.u32 	%rd87, %r176, 4;
	add.s64 	%rd88, %rd3, %rd87;
	st.global.f32 	[%rd88], %f341;
	add.f32 	%f342, %f337, %f14;
	max.f32 	%f343, %f342, 0f00000000;
	st.global.f32 	[%rd88+4], %f343;
	add.f32 	%f344, %f338, %f15;
	max.f32 	%f345, %f344, 0f00000000;
	st.global.f32 	[%rd88+8], %f345;
	add.f32 	%f346, %f339, %f16;
	max.f32 	%f347, %f346, 0f00000000;
	st.global.f32 	[%rd88+12], %f347;
	add.s32 	%r183, %r183, 4480;
	add.s32 	%r182, %r182, 4480;
	add.s64 	%rd93, %rd93, 32;
	bra.uni 	$L__BB0_13;
$L__BB0_15:
	mul.wide.u32 	%rd89, %r47, 4;
	add.s64 	%rd90, %rd89, %rd3;
	add.s64 	%rd94, %rd90, 322572;
	mov.b32 	%r184, 0;
$L__BB0_16:
	ld.local.v4.f32 	{%f348, %f349, %f350, %f351}, [%rd95+-16];
	add.f32 	%f352, %f348, %f13;
	max.f32 	%f353, %f352, 0f00000000;
	st.global.f32 	[%rd94+-8972], %f353;
	add.f32 	%f354, %f349, %f14;
	max.f32 	%f355, %f354, 0f00000000;
	st.global.f32 	[%rd94+-8968], %f355;
	add.f32 	%f356, %f350, %f15;
	max.f32 	%f357, %f356, 0f00000000;
	st.global.f32 	[%rd94+-8964], %f357;
	add.f32 	%f358, %f351, %f16;
	max.f32 	%f359, %f358, 0f00000000;
	st.global.f32 	[%rd94+-8960], %f359;
	setp.ne.s32 	%p9, %r184, 34;
	@%p9 bra 	$L__BB0_18;
	ret;
$L__BB0_18:
	ld.local.v4.f32 	{%f360, %f361, %f362, %f363}, [%rd95];
	add.f32 	%f364, %f360, %f13;
	max.f32 	%f365, %f364, 0f00000000;
	st.global.f32 	[%rd94+-12], %f365;
	add.f32 	%f366, %f361, %f14;
	max.f32 	%f367, %f366, 0f00000000;
	st.global.f32 	[%rd94+-8], %f367;
	add.f32 	%f368, %f362, %f15;
	max.f32 	%f369, %f368, 0f00000000;
	st.global.f32 	[%rd94+-4], %f369;
	add.f32 	%f370, %f363, %f16;
	max.f32 	%f371, %f370, 0f00000000;
	st.global.f32 	[%rd94], %f371;
	add.s32 	%r184, %r184, 2;
	add.s64 	%rd95, %rd95, 32;
	add.s64 	%rd94, %rd94, 17920;
	bra.uni 	$L__BB0_16;

}


// ===== COMPILED SASS (sm_100) =====

	.target	sm_100

	.elftype	@"ET_EXEC"


//--------------------- .note.nv.tkinfo           --------------------------
	.section	.note.nv.tkinfo,"",@"SHT_NOTE"
	.sectionflags	@"SHF_NOTE_NV_TKINFO"
	.tkinfo
        /*0018*/ 	.word	0x00000002
        /*0030*/ 	.string	""
        /*0030*/ 	.string	"ptxas"
        /*0030*/ 	.string	"Cuda compilation tools, release 13.0, V13.0.88"
        /*0030*/ 	.string	"Build cuda_13.0.r13.0/compiler.36424714_0"
        /*0030*/ 	.string	"-arch sm_100 -m 64 "



//--------------------- .note.nv.cuinfo           --------------------------
	.section	.note.nv.cuinfo,"",@"SHT_NOTE"
	.sectionflags	@"SHF_NOTE_NV_CUINFO"
        /*0018*/ 	.short	0x0002
        /*001a*/ 	.short	0x0064
        /*001c*/ 	.short	0x0082
	.zero		2


//--------------------- .nv.info                  --------------------------
	.section	.nv.info,"",@"SHT_CUDA_INFO"
	.align	4


	//----- nvinfo : EIATTR_REGCOUNT
	.align		4
        /*0000*/ 	.byte	0x04, 0x2f
        /*0002*/ 	.short	(.L_1 - .L_0)
	.align		4
.L_0:
        /*0004*/ 	.word	index@(my_kernel_kernel0)
        /*0008*/ 	.word	0x00000028


	//----- nvinfo : EIATTR_FRAME_SIZE
	.align		4
.L_1:
        /*000c*/ 	.byte	0x04, 0x11
        /*000e*/ 	.short	(.L_3 - .L_2)
	.align		4
.L_2:
        /*0010*/ 	.word	index@(my_kernel_kernel0)
        /*0014*/ 	.word	0x00000460


	//----- nvinfo : EIATTR_MIN_STACK_SIZE
	.align		4
.L_3:
        /*0018*/ 	.byte	0x04, 0x12
        /*001a*/ 	.short	(.L_5 - .L_4)
	.align		4
.L_4:
        /*001c*/ 	.word	index@(my_kernel_kernel0)
        /*0020*/ 	.word	0x00000460
.L_5:


//--------------------- .nv.compat                --------------------------
	.section	.nv.compat,"",@"SHT_CUDA_COMPAT_INFO"
	.align	4
        /*0000*/ 	.byte	0x02, 0x09, 0x00, 0x00, 0x02, 0x02, 0x01, 0x00, 0x02, 0x05, 0x05, 0x00, 0x03, 0x07, 0x01, 0x01
        /*0010*/ 	.byte	0x02, 0x03, 0x00, 0x00, 0x02, 0x06, 0x01, 0x00, 0x04, 0x0b, 0x08, 0x00, 0x09, 0x00, 0x00, 0x00
        /*0020*/ 	.byte	0x00, 0x00, 0x00, 0x00


//--------------------- .nv.info.my_kernel_kernel0 --------------------------
	.section	.nv.info.my_kernel_kernel0,"",@"SHT_CUDA_INFO"
	.sectionflags	@""
	.align	4


	//----- nvinfo : EIATTR_CUDA_API_VERSION
	.align		4
        /*0000*/ 	.byte	0x04, 0x37
        /*0002*/ 	.short	(.L_7 - .L_6)
.L_6:
        /*0004*/ 	.word	0x00000082


	//----- nvinfo : EIATTR_KPARAM_INFO
	.align		4
.L_7:
        /*0008*/ 	.byte	0x04, 0x17
        /*000a*/ 	.short	(.L_9 - .L_8)
.L_8:
        /*000c*/ 	.word	0x00000000
        /*0010*/ 	.short	0x0003
        /*0012*/ 	.short	0x0018
        /*0014*/ 	.byte	0x00, 0xf5, 0x21, 0x00


	//----- nvinfo : EIATTR_KPARAM_INFO
	.align		4
.L_9:
        /*0018*/ 	.byte	0x04, 0x17
        /*001a*/ 	.short	(.L_11 - .L_10)
.L_10:
        /*001c*/ 	.word	0x00000000
        /*0020*/ 	.short	0x0002
        /*0022*/ 	.short	0x0010
        /*0024*/ 	.byte	0x00, 0xf5, 0x21, 0x00


	//----- nvinfo : EIATTR_KPARAM_INFO
	.align		4
.L_11:
        /*0028*/ 	.byte	0x04, 0x17
        /*002a*/ 	.short	(.L_13 - .L_12)
.L_12:
        /*002c*/ 	.word	0x00000000
        /*0030*/ 	.short	0x0001
        /*0032*/ 	.short	0x0008
        /*0034*/ 	.byte	0x00, 0xf5, 0x21, 0x00


	//----- nvinfo : EIATTR_KPARAM_INFO
	.align		4
.L_13:
        /*0038*/ 	.byte	0x04, 0x17
        /*003a*/ 	.short	(.L_15 - .L_14)
.L_14:
        /*003c*/ 	.word	0x00000000
        /*0040*/ 	.short	0x0000
        /*0042*/ 	.short	0x0000
        /*0044*/ 	.byte	0x00, 0xf5, 0x21, 0x00


	//----- nvinfo : EIATTR_SPARSE_MMA_MASK
	.align		4
.L_15:
        /*0048*/ 	.byte	0x03, 0x50
        /*004a*/ 	.short	0x0000


	//----- nvinfo : EIATTR_MAXREG_COUNT
	.align		4
        /*004c*/ 	.byte	0x03, 0x1b
        /*004e*/ 	.short	0x00ff


	//----- nvinfo : EIATTR_NUM_BARRIERS
	.align		4
        /*0050*/ 	.byte	0x02, 0x4c
        /*0052*/ 	.byte	0x01
	.zero		1


	//----- nvinfo : EIATTR_MERCURY_ISA_VERSION
	.align		4
        /*0054*/ 	.byte	0x03, 0x5f
        /*0056*/ 	.short	0x0101


	//----- nvinfo : EIATTR_VRC_CTA_INIT_COUNT
	.align		4
        /*0058*/ 	.byte	0x02, 0x4a
	.zero		1
	.zero		1


	//----- nvinfo : EIATTR_EXIT_INSTR_OFFSETS
	.align		4
        /*005c*/ 	.byte	0x04, 0x1c
        /*005e*/ 	.short	(.L_17 - .L_16)


	//   ....[0]....
.L_16:
        /*0060*/ 	.word	0x00004aa0


	//----- nvinfo : EIATTR_CRS_STACK_SIZE
	.align		4
.L_17:
        /*0064*/ 	.byte	0x04, 0x1e
        /*0066*/ 	.short	(.L_19 - .L_18)
.L_18:
        /*0068*/ 	.word	0x00000000


	//----- nvinfo : EIATTR_CBANK_PARAM_SIZE
	.align		4
.L_19:
        /*006c*/ 	.byte	0x03, 0x19
        /*006e*/ 	.short	0x0020


	//----- nvinfo : EIATTR_PARAM_CBANK
	.align		4
        /*0070*/ 	.byte	0x04, 0x0a
        /*0072*/ 	.short	(.L_21 - .L_20)
	.align		4
.L_20:
        /*0074*/ 	.word	index@(.nv.constant0.my_kernel_kernel0)
        /*0078*/ 	.short	0x0380
        /*007a*/ 	.short	0x0020


	//----- nvinfo : EIATTR_SW_WAR
	.align		4
.L_21:
        /*007c*/ 	.byte	0x04, 0x36
        /*007e*/ 	.short	(.L_23 - .L_22)
.L_22:
        /*0080*/ 	.word	0x00000008
.L_23:


//--------------------- .nv.callgraph             --------------------------
	.section	.nv.callgraph,"",@"SHT_CUDA_CALLGRAPH"
	.align	4
	.sectionentsize	8
	.align		4
        /*0000*/ 	.word	0x00000000
	.align		4
        /*0004*/ 	.word	0xffffffff
	.align		4
        /*0008*/ 	.word	0x00000000
	.align		4
        /*000c*/ 	.word	0xfffffffe
	.align		4
        /*0010*/ 	.word	0x00000000
	.align		4
        /*0014*/ 	.word	0xfffffffd
	.align		4
        /*0018*/ 	.word	0x00000000
	.align		4
        /*001c*/ 	.word	0xfffffffc


//--------------------- .text.my_kernel_kernel0   --------------------------
	.section	.text.my_kernel_kernel0,"ax",@progbits
	.align	128
        .global         my_kernel_kernel0
        .type           my_kernel_kernel0,@function
        .size           my_kernel_kernel0,(.L_x_9 - my_kernel_kernel0)
        .other          my_kernel_kernel0,@"STO_CUDA_ENTRY STV_DEFAULT"
my_kernel_kernel0:
.text.my_kernel_kernel0:
[----:B------:R-:W0:Y:S01]  /*0000*/  LDC R1, c[0x0][0x37c] ;  /* 0x0000df00ff017b82 */ /* 0x000e220000000800 */
[----:B------:R-:W1:Y:S07]  /*0010*/  S2R R7, SR_TID.X ;  /* 0x0000000000077919 */ /* 0x000e6e0000002100 */
[----:B------:R-:W2:Y:S01]  /*0020*/  S2UR UR5, SR_CgaCtaId ;  /* 0x00000000000579c3 */ /* 0x000ea20000008800 */
[----:B0-----:R-:W-:Y:S01]  /*0030*/  IADD3 R1, PT, PT, R1, -0x460, RZ ;  /* 0xfffffba001017810 */ /* 0x001fe20007ffe0ff */
[----:B------:R-:W-:Y:S01]  /*0040*/  UMOV UR4, 0x400 ;  /* 0x0000040000047882 */ /* 0x000fe20000000000 */
[----:B------:R-:W-:Y:S01]  /*0050*/  HFMA2 R28, -RZ, RZ, 0, 0 ;  /* 0x00000000ff1c7431 */ /* 0x000fe200000001ff */
[----:B------:R-:W0:Y:S02]  /*0060*/  LDCU.64 UR8, c[0x0][0x358] ;  /* 0x00006b00ff0877ac */ /* 0x000e240008000a00 */
[----:B------:R3:W-:Y:S04]  /*0070*/  STL.128 [R1], RZ ;  /* 0x000000ff01007387 */ /* 0x0007e80000100c00 */
[----:B------:R3:W-:Y:S04]  /*0080*/  STL.128 [R1+0x10], RZ ;  /* 0x000010ff01007387 */ /* 0x0007e80000100c00 */
[----:B------:R3:W-:Y:S04]  /*0090*/  STL.128 [R1+0x20], RZ ;  /* 0x000020ff01007387 */ /* 0x0007e80000100c00 */
[----:B------:R3:W-:Y:S04]  /*00a0*/  STL.128 [R1+0x30], RZ ;  /* 0x000030ff01007387 */ /* 0x0007e80000100c00 */
[----:B------:R3:W-:Y:S01]  /*00b0*/  STL.128 [R1+0x40], RZ ;  /* 0x000040ff01007387 */ /* 0x0007e20000100c00 */
[----:B--2---:R-:W-:-:S03]  /*00c0*/  ULEA UR6, UR5, UR4, 0x18 ;  /* 0x0000000405067291 */ /* 0x004fc6000f8ec0ff */
[----:B------:R3:W-:Y:S01]  /*00d0*/  STL.128 [R1+0x230], RZ ;  /* 0x000230ff01007387 */ /* 0x0007e20000100c00 */
[----:B------:R-:W-:-:S03]  /*00e0*/  UIADD3 UR4, UPT, UPT, UR4, 0x72d8, URZ ;  /* 0x000072d804047890 */ /* 0x000fc6000fffe0ff */
[----:B------:R3:W-:Y:S01]  /*00f0*/  STL.128 [R1+0x240], RZ ;  /* 0x000240ff01007387 */ /* 0x0007e20000100c00 */
[C---:B-1----:R-:W-:Y:S01]  /*0100*/  IADD3 R0, PT, PT, R7.reuse, 0x1, RZ ;  /* 0x0000000107007810 */ /* 0x042fe20007ffe0ff */
[----:B------:R-:W-:Y:S01]  /*0110*/  ULEA UR4, UR5, UR4, 0x18 ;  /* 0x0000000405047291 */ /* 0x000fe2000f8ec0ff */
[----:B------:R-:W-:Y:S01]  /*0120*/  IADD3 R3, PT, PT, R7, 0x2, RZ ;  /* 0x0000000207037810 */ /* 0x000fe20007ffe0ff */
[----:B------:R3:W-:Y:S01]  /*0130*/  STL.128 [R1+0x250], RZ ;  /* 0x000250ff01007387 */ /* 0x0007e20000100c00 */
[----:B------:R-:W-:Y:S02]  /*0140*/  LOP3.LUT R2, R0, 0xffff, RZ, 0xc0, !PT ;  /* 0x0000ffff00027812 */ /* 0x000fe400078ec0ff */
[----:B------:R-:W-:Y:S01]  /*0150*/  LOP3.LUT R4, R3, 0xffff, RZ, 0xc0, !PT ;  /* 0x0000ffff03047812 */ /* 0x000fe200078ec0ff */
[----:B------:R3:W-:Y:S01]  /*0160*/  STL.128 [R1+0x260], RZ ;  /* 0x000260ff01007387 */ /* 0x0007e20000100c00 */
[----:B------:R-:W-:Y:S01]  /*0170*/  IADD3 R6, PT, PT, R7, 0x1c70, RZ ;  /* 0x00001c7007067810 */ /* 0x000fe20007ffe0ff */
[----:B------:R-:W-:Y:S01]  /*0180*/  IMAD R2, R2, 0x5556, RZ ;  /* 0x0000555602027824 */ /* 0x000fe200078e02ff */
[----:B------:R-:W-:Y:S01]  /*0190*/  SHF.R.U32.HI R31, RZ, 0x3, R7 ;  /* 0x00000003ff1f7819 */ /* 0x000fe20000011607 */
[----:B------:R-:W-:Y:S01]  /*01a0*/  IMAD R4, R4, 0x5556, RZ ;  /* 0x0000555604047824 */ /* 0x000fe200078e02ff */
[----:B------:R-:W-:Y:S01]  /*01b0*/  LOP3.LUT R8, R6, 0xffff, RZ, 0xc0, !PT ;  /* 0x0000ffff06087812 */ /* 0x000fe200078ec0ff */
[----:B------:R3:W-:Y:S01]  /*01c0*/  STL.128 [R1+0x270], RZ ;  /* 0x000270ff01007387 */ /* 0x0007e20000100c00 */
[----:B------:R-:W-:-:S02]  /*01d0*/  SHF.R.U32.HI R2, RZ, 0x10, R2 ;  /* 0x00000010ff027819 */ /* 0x000fc40000011602 */
[----:B------:R-:W-:Y:S01]  /*01e0*/  SHF.R.U32.HI R4, RZ, 0x10, R4 ;  /* 0x00000010ff047819 */ /* 0x000fe20000011604 */
[----:B------:R-:W-:Y:S01]  /*01f0*/  IMAD R8, R8, 0x5556, RZ ;  /* 0x0000555608087824 */ /* 0x000fe200078e02ff */
[----:B------:R-:W-:Y:S01]  /*0200*/  PRMT R2, R2, 0x9910, RZ ;  /* 0x0000991002027816 */ /* 0x000fe200000000ff */
[----:B------:R3:W-:Y:S01]  /*0210*/  STL.128 [R1+0x50], RZ ;  /* 0x000050ff01007387 */ /* 0x0007e20000100c00 */
[----:B------:R-:W-:Y:S02]  /*0220*/  PRMT R4, R4, 0x9910, RZ ;  /* 0x0000991004047816 */ /* 0x000fe400000000ff */
[----:B------:R-:W-:Y:S01]  /*0230*/  LEA R2, R2, R2, 0x1 ;  /* 0x0000000202027211 */ /* 0x000fe200078e08ff */
[----:B------:R3:W-:Y:S01]  /*0240*/  STL.128 [R1+0x60], RZ ;  /* 0x000060ff01007387 */ /* 0x0007e20000100c00 */
[----:B------:R-:W-:Y:S02]  /*0250*/  LEA R4, R4, R4, 0x1 ;  /* 0x0000000404047211 */ /* 0x000fe400078e08ff */
[----:B------:R-:W-:Y:S01]  /*0260*/  IADD3 R2, PT, PT, RZ, -R2, RZ ;  /* 0x80000002ff027210 */ /* 0x000fe20007ffe0ff */
[----:B------:R3:W-:Y:S01]  /*0270*/  STL.128 [R1+0x70], RZ ;  /* 0x000070ff01007387 */ /* 0x0007e20000100c00 */
[----:B------:R-:W-:-:S02]  /*0280*/  IADD3 R4, PT, PT, RZ, -R4, RZ ;  /* 0x80000004ff047210 */ /* 0x000fc40007ffe0ff */
[----:B------:R-:W-:Y:S01]  /*0290*/  PRMT R5, R2, 0x7710, RZ ;  /* 0x0000771002057816 */ /* 0x000fe200000000ff */
[----:B------:R3:W-:Y:S01]  /*02a0*/  STL.128 [R1+0x80], RZ ;  /* 0x000080ff01007387 */ /* 0x0007e20000100c00 */
[----:B------:R-:W-:Y:S02]  /*02b0*/  PRMT R2, R4, 0x7710, RZ ;  /* 0x0000771004027816 */ /* 0x000fe400000000ff */
[----:B------:R-:W-:Y:S01]  /*02c0*/  IADD3 R0, PT, PT, R0, R5, RZ ;  /* 0x0000000500007210 */ /* 0x000fe20007ffe0ff */
[----:B------:R3:W-:Y:S01]  /*02d0*/  STL.128 [R1+0x90], RZ ;  /* 0x000090ff01007387 */ /* 0x0007e20000100c00 */
[C---:B------:R-:W-:Y:S02]  /*02e0*/  IADD3 R5, PT, PT, R7.reuse, 0x1b58, RZ ;  /* 0x00001b5807057810 */ /* 0x040fe40007ffe0ff */
[----:B------:R-:W-:Y:S01]  /*02f0*/  IADD3 R4, PT, PT, R7, 0x1928, RZ ;  /* 0x0000192807047810 */ /* 0x000fe20007ffe0ff */
[----:B------:R3:W-:Y:S01]  /*0300*/  STL.128 [R1+0x280], RZ ;  /* 0x000280ff01007387 */ /* 0x0007e20000100c00 */
[----:B------:R-:W-:-:S02]  /*0310*/  LOP3.LUT R5, R5, 0xffff, RZ, 0xc0, !PT ;  /* 0x0000ffff05057812 */ /* 0x000fc400078ec0ff */
[----:B------:R-:W-:Y:S01]  /*0320*/  LOP3.LUT R4, R4, 0xffff, RZ, 0xc0, !PT ;  /* 0x0000ffff04047812 */ /* 0x000fe200078ec0ff */
[----:B------:R3:W-:Y:S01]  /*0330*/  STL.128 [R1+0x290], RZ ;  /* 0x000290ff01007387 */ /* 0x0007e20000100c00 */
[----:B------:R-:W-:Y:S01]  /*0340*/  IADD3 R2, PT, PT, R3, R2, RZ ;  /* 0x0000000203027210 */ /* 0x000fe20007ffe0ff */
[----:B------:R-:W-:Y:S01]  /*0350*/  IMAD R5, R5, 0x5556, RZ ;  /* 0x0000555605057824 */ /* 0x000fe200078e02ff */
[----:B------:R-:W-:Y:S01]  /*0360*/  IADD3 R3, PT, PT, R7, 0x1810, RZ ;  /* 0x0000181007037810 */ /* 0x000fe20007ffe0ff */
[----:B------:R-:W-:Y:S01]  /*0370*/  IMAD R4, R4, 0x5556, RZ ;  /* 0x0000555604047824 */ /* 0x000fe200078e02ff */
[----:B------:R3:W-:Y:S01]  /*0380*/  STL.128 [R1+0x2a0], RZ ;  /* 0x0002a0ff01007387 */ /* 0x0007e20000100c00 */
[----:B------:R-:W-:Y:S02]  /*0390*/  SHF.R.U32.HI R8, RZ, 0x10, R8 ;  /* 0x00000010ff087819 */ /* 0x000fe40000011608 */
[----:B------:R-:W-:Y:S01]  /*03a0*/  LOP3.LUT R3, R3, 0xffff, RZ, 0xc0, !PT ;  /* 0x0000ffff03037812 */ /* 0x000fe200078ec0ff */
[----:B------:R3:W-:Y:S01]  /*03b0*/  STL.128 [R1+0x2b0], RZ ;  /* 0x0002b0ff01007387 */ /* 0x0007e20000100c00 */
[----:B------:R-:W-:Y:S01]  /*03c0*/  SHF.R.U32.HI R5, RZ, 0x10, R5 ;  /* 0x00000010ff057819 */ /* 0x000fe20000011605 */
[----:B------:R-:W-:Y:S01]  /*03d0*/  IMAD R9, R8, 0x120, RZ ;  /* 0x0000012008097824 */ /* 0x000fe200078e02ff */
[----:B------:R-:W-:Y:S01]  /*03e0*/  SHF.R.U32.HI R4, RZ, 0x10, R4 ;  /* 0x00000010ff047819 */ /* 0x000fe20000011604 */
[----:B------:R3:W-:Y:S01]  /*03f0*/  STL.128 [R1+0x2c0], RZ ;  /* 0x0002c0ff01007387 */ /* 0x0007e20000100c00 */
[----:B------:R-:W-:Y:S01]  /*0400*/  IMAD R3, R3, 0x5556, RZ ;  /* 0x0000555603037824 */ /* 0x000fe200078e02ff */
[----:B------:R-:W-:Y:S01]  /*0410*/  LOP3.LUT R2, R2, 0xffff, RZ, 0xc0, !PT ;  /* 0x0000ffff02027812 */ /* 0x000fe200078ec0ff */
[----:B------:R-:W-:Y:S01]  /*0420*/  IMAD R33, R5, 0x120, RZ ;  /* 0x0000012005217824 */ /* 0x000fe200078e02ff */
[----:B------:R3:W-:Y:S01]  /*0430*/  STL.128 [R1+0xa0], RZ ;  /* 0x0000a0ff01007387 */ /* 0x0007e20000100c00 */
[----:B------:R-:W-:Y:S01]  /*0440*/  IMAD R5, R4, 0x120, RZ ;  /* 0x0000012004057824 */ /* 0x000fe200078e02ff */
[----:B------:R-:W-:-:S02]  /*0450*/  SHF.R.U32.HI R3, RZ, 0x10, R3 ;  /* 0x00000010ff037819 */ /* 0x000fc40000011603 */
[----:B------:R3:W-:Y:S01]  /*0460*/  STL.128 [R1+0xb0], RZ ;  /* 0x0000b0ff01007387 */ /* 0x0007e20000100c00 */
[-C--:B------:R-:W-:Y:S02]  /*0470*/  LOP3.LUT R32, R9, R2.reuse, RZ, 0xfc, !PT ;  /* 0x0000000209207212 */ /* 0x080fe400078efcff */
[----:B------:R-:W-:Y:S01]  /*0480*/  LOP3.LUT R34, R5, R2, RZ, 0xfc, !PT ;  /* 0x0000000205227212 */ /* 0x000fe200078efcff */
[----:B------:R3:W-:Y:S01]  /*0490*/  STL.128 [R1+0xc0], RZ ;  /* 0x0000c0ff01007387 */ /* 0x0007e20000100c00 */
[----:B------:R-:W-:Y:S01]  /*04a0*/  IMAD R3, R3, 0x120, RZ ;  /* 0x0000012003037824 */ /* 0x000fe200078e02ff */
[----:B------:R-:W-:Y:S02]  /*04b0*/  MOV R2, UR6 ;  /* 0x0000000600027c02 */ /* 0x000fe40008000f00 */
[----:B------:R3:W-:Y:S01]  /*04c0*/  STL.128 [R1+0xd0], RZ ;  /* 0x0000d0ff01007387 */ /* 0x0007e20000100c00 */
[----:B------:R-:W-:Y:S02]  /*04d0*/  LOP3.LUT R0, R0, 0xffff, RZ, 0xc0, !PT ;  /* 0x0000ffff00007812 */ /* 0x000fe400078ec0ff */
[----:B------:R-:W-:Y:S01]  /*04e0*/  SHF.L.U32 R30, R7, 0x4, RZ ;  /* 0x00000004071e7819 */ /* 0x000fe200000006ff */
[----:B------:R3:W-:Y:S01]  /*04f0*/  STL.128 [R1+0xe0], RZ ;  /* 0x0000e0ff01007387 */ /* 0x0007e20000100c00 */
[-C--:B------:R-:W-:Y:S01]  /*0500*/  LOP3.LUT R35, R3, R0.reuse, RZ, 0xfc, !PT ;  /* 0x0000000003237212 */ /* 0x080fe200078efcff */
[----:B------:R-:W-:Y:S01]  /*0510*/  IMAD R29, R31, 0xc, R2 ;  /* 0x0000000c1f1d7824 */ /* 0x000fe200078e0202 */
[----:B------:R-:W-:Y:S01]  /*0520*/  LOP3.LUT R33, R33, R0, RZ, 0xfc, !PT ;  /* 0x0000000021217212 */ /* 0x000fe200078efcff */
[----:B------:R3:W-:Y:S01]  /*0530*/  STL.128 [R1+0x2d0], RZ ;  /* 0x0002d0ff01007387 */ /* 0x0007e20000100c00 */
[----:B------:R-:W-:-:S02]  /*0540*/  IADD3 R0, PT, PT, R1, 0x270, RZ ;  /* 0x0000027001007810 */ /* 0x000fc40007ffe0ff */
[----:B------:R-:W-:Y:S01]  /*0550*/  LEA R31, R31, R31, 0x1 ;  /* 0x0000001f1f1f7211 */ /* 0x000fe200078e08ff */
[----:B------:R3:W-:Y:S01]  /*0560*/  STL.128 [R1+0x2e0], RZ ;  /* 0x0002e0ff01007387 */ /* 0x0007e20000100c00 */
[----:B------:R-:W-:-:S03]  /*0570*/  LOP3.LUT R30, R30, 0x70, RZ, 0xc0, !PT ;  /* 0x000000701e1e7812 */ /* 0x000fc600078ec0ff */
[----:B------:R3:W-:Y:S04]  /*0580*/  STL.128 [R1+0x2f0], RZ ;  /* 0x0002f0ff01007387 */ /* 0x0007e80000100c00 */
        /* <DEDUP_REMOVED lines=41> */
[----:B------:R3:W-:Y:S01]  /*0820*/  STL.128 [R1+0x450], RZ ;  /* 0x000450ff01007387 */ /* 0x0007e20000100c00 */
[----:B0-----:R-:W1:Y:S02]  /*0830*/  S2R R6, SR_CTAID.X ;  /* 0x0000000000067919 */ /* 0x001e640000002500 */
.L_x_5:
[C---:B------:R-:W-:Y:S02]  /*0840*/  IADD3 R4, PT, PT, R7.reuse, 0x1, RZ ;  /* 0x0000000107047810 */ /* 0x040fe40007ffe0ff */
[C---:B0-----:R-:W-:Y:S02]  /*0850*/  IADD3 R8, PT, PT, R7.reuse, 0x460, RZ ;  /* 0x0000046007087810 */ /* 0x041fe40007ffe0ff */
[C---:B------:R-:W-:Y:S02]  /*0860*/  IADD3 R10, PT, PT, R7.reuse, 0xaf0, RZ ;  /* 0x00000af0070a7810 */ /* 0x040fe40007ffe0ff */
[C---:B------:R-:W-:Y:S02]  /*0870*/  IADD3 R11, PT, PT, R7.reuse, 0xe38, RZ ;  /* 0x00000e38070b7810 */ /* 0x040fe40007ffe0ff */
[----:B------:R-:W-:Y:S01]  /*0880*/  IADD3 R9, PT, PT, R7, 0x7a8, RZ ;  /* 0x000007a807097810 */ /* 0x000fe20007ffe0ff */
[----:B------:R-:W0:Y:S01]  /*0890*/  S2UR UR7, SR_CgaCtaId ;  /* 0x00000000000779c3 */ /* 0x000e220000008800 */
[----:B------:R-:W-:-:S07]  /*08a0*/  LOP3.LUT R2, R4, 0xffff, RZ, 0xc0, !PT ;  /* 0x0000ffff04027812 */ /* 0x000fce00078ec0ff */
[----:B------:R-:W-:Y:S01]  /*08b0*/  BAR.SYNC.DEFER_BLOCKING 0x0 ;  /* 0x0000000000007b1d */ /* 0x000fe20000010000 */
[----:B------:R-:W-:Y:S02]  /*08c0*/  LOP3.LUT R8, R8, 0xffff, RZ, 0xc0, !PT ;  /* 0x0000ffff08087812 */ /* 0x000fe400078ec0ff */
[----:B------:R-:W-:Y:S01]  /*08d0*/  LOP3.LUT R10, R10, 0xffff, RZ, 0xc0, !PT ;  /* 0x0000ffff0a0a7812 */ /* 0x000fe200078ec0ff */
[----:B------:R-:W-:Y:S01]  /*08e0*/  IMAD R2, R2, 0x5556, RZ ;  /* 0x0000555602027824 */ /* 0x000fe200078e02ff */
[----:B------:R-:W-:Y:S01]  /*08f0*/  LOP3.LUT R12, R11, 0xffff, RZ, 0xc0, !PT ;  /* 0x0000ffff0b0c7812 */ /* 0x000fe200078ec0ff */
[----:B------:R-:W-:Y:S01]  /*0900*/  IMAD R8, R8, 0x5556, RZ ;  /* 0x0000555608087824 */ /* 0x000fe200078e02ff */
[----:B------:R-:W-:Y:S01]  /*0910*/  LOP3.LUT R9, R9, 0xffff, RZ, 0xc0, !PT ;  /* 0x0000ffff09097812 */ /* 0x000fe200078ec0ff */
[----:B------:R-:W-:Y:S01]  /*0920*/  IMAD R11, R10, 0x5556, RZ ;  /* 0x000055560a0b7824 */ /* 0x000fe200078e02ff */
[----:B------:R-:W-:Y:S01]  /*0930*/  SHF.R.U32.HI R2, RZ, 0x10, R2 ;  /* 0x00000010ff027819 */ /* 0x000fe20000011602 */
[----:B------:R-:W-:Y:S01]  /*0940*/  IMAD R12, R12, 0x5556, RZ ;  /* 0x000055560c0c7824 */ /* 0x000fe200078e02ff */
[----:B------:R-:W-:Y:S01]  /*0950*/  SHF.R.U32.HI R8, RZ, 0x10, R8 ;  /* 0x00000010ff087819 */ /* 0x000fe20000011608 */
[----:B------:R-:W-:Y:S01]  /*0960*/  IMAD R9, R9, 0x5556, RZ ;  /* 0x0000555609097824 */ /* 0x000fe200078e02ff */
[----:B------:R-:W-:-:S02]  /*0970*/  PRMT R5, R2, 0x9910, RZ ;  /* 0x0000991002057816 */ /* 0x000fc400000000ff */
[----:B--2---:R-:W2:Y:S01]  /*0980*/  LDC.64 R2, c[0x0][0x380] ;  /* 0x0000e000ff027b82 */ /* 0x004ea20000000a00 */
[----:B------:R-:W-:Y:S02]  /*0990*/  SHF.R.U32.HI R12, RZ, 0x10, R12 ;  /* 0x00000010ff0c7819 */ /* 0x000fe4000001160c */
[----:B------:R-:W-:Y:S02]  /*09a0*/  LEA R5, R5, R5, 0x1 ;  /* 0x0000000505057211 */ /* 0x000fe400078e08ff */
[----:B------:R-:W-:Y:S01]  /*09b0*/  SHF.R.U32.HI R10, RZ, 0x10, R9 ;  /* 0x00000010ff0a7819 */ /* 0x000fe20000011609 */
[----:B------:R-:W-:Y:S01]  /*09c0*/  IMAD R9, R8, 0x120, RZ ;  /* 0x0000012008097824 */ /* 0x000fe200078e02ff */
[----:B------:R-:W-:Y:S01]  /*09d0*/  IADD3 R5, PT, PT, RZ, -R5, RZ ;  /* 0x80000005ff057210 */ /* 0x000fe20007ffe0ff */
[----:B------:R-:W-:-:S03]  /*09e0*/  IMAD R13, R12, 0x120, RZ ;  /* 0x000001200c0d7824 */ /* 0x000fc600078e02ff */
[----:B------:R-:W-:-:S04]  /*09f0*/  PRMT R5, R5, 0x7710, RZ ;  /* 0x0000771005057816 */ /* 0x000fc800000000ff */
[----:B------:R-:W-:Y:S02]  /*0a00*/  IADD3 R5, PT, PT, R4, R5, RZ ;  /* 0x0000000504057210 */ /* 0x000fe40007ffe0ff */
[----:B------:R-:W-:Y:S01]  /*0a10*/  SHF.R.U32.HI R4, RZ, 0x10, R11 ;  /* 0x00000010ff047819 */ /* 0x000fe2000001160b */
[----:B------:R-:W-:Y:S01]  /*0a20*/  IMAD R11, R10, 0x120, RZ ;  /* 0x000001200a0b7824 */ /* 0x000fe200078e02ff */
[----:B------:R-:W-:-:S03]  /*0a30*/  LOP3.LUT R14, R5, 0xffff, RZ, 0xc0, !PT ;  /* 0x0000ffff050e7812 */ /* 0x000fc600078ec0ff */
[----:B------:R-:W-:Y:S01]  /*0a40*/  IMAD R5, R4, 0x120, RZ ;  /* 0x0000012004057824 */ /* 0x000fe200078e02ff */
[-C--:B------:R-:W-:Y:S02]  /*0a50*/  LOP3.LUT R9, R9, R14.reuse, RZ, 0xfc, !PT ;  /* 0x0000000e09097212 */ /* 0x080fe400078efcff */
[-C--:B------:R-:W-:Y:S02]  /*0a60*/  LOP3.LUT R15, R13, R14.reuse, RZ, 0xfc, !PT ;  /* 0x0000000e0d0f7212 */ /* 0x080fe400078efcff */
[-C--:B------:R-:W-:Y:S01]  /*0a70*/  LOP3.LUT R5, R5, R14.reuse, RZ, 0xfc, !PT ;  /* 0x0000000e05057212 */ /* 0x080fe200078efcff */
[----:B------:R-:W-:Y:S01]  /*0a80*/  IMAD R13, R28, 0x3, R9 ;  /* 0x000000031c0d7824 */ /* 0x000fe200078e0209 */
[----:B------:R-:W-:-:S03]  /*0a90*/  LOP3.LUT R11, R11, R14, RZ, 0xfc, !PT ;  /* 0x0000000e0b0b7212 */ /* 0x000fc600078efcff */
[C---:B------:R-:W-:Y:S02]  /*0aa0*/  IMAD R9, R28.reuse, 0x3, R5 ;  /* 0x000000031c097824 */ /* 0x040fe400078e0205 */
[C---:B------:R-:W-:Y:S01]  /*0ab0*/  IMAD R5, R28.reuse, 0x3, R15 ;  /* 0x000000031c057824 */ /* 0x040fe200078e020f */
[----:B------:R-:W-:Y:S01]  /*0ac0*/  IADD3 R15, PT, PT, R7, 0x1180, RZ ;  /* 0x00001180070f7810 */ /* 0x000fe20007ffe0ff */
[----:B------:R-:W-:Y:S02]  /*0ad0*/  IMAD R11, R28, 0x3, R11 ;  /* 0x000000031c0b7824 */ /* 0x000fe400078e020b */
[----:B--2---:R-:W-:Y:S01]  /*0ae0*/  IMAD.WIDE.U32 R12, R13, 0x4, R2 ;  /* 0x000000040d0c7825 */ /* 0x004fe200078e0002 */
[----:B------:R-:W-:-:S03]  /*0af0*/  LOP3.LUT R15, R15, 0xffff, RZ, 0xc0, !PT ;  /* 0x0000ffff0f0f7812 */ /* 0x000fc600078ec0ff */
[--C-:B------:R-:W-:Y:S02]  /*0b00*/  IMAD.WIDE.U32 R8, R9, 0x4, R2.reuse ;  /* 0x0000000409087825 */ /* 0x100fe400078e0002 */
[----:B------:R2:W4:Y:S02]  /*0b10*/  LDG.E.CONSTANT R13, desc[UR8][R12.64] ;  /* 0x000000080c0d7981 */ /* 0x000524000c1e9900 */
[--C-:B------:R-:W-:Y:S02]  /*0b20*/  IMAD.WIDE.U32 R10, R11, 0x4, R2.reuse ;  /* 0x000000040b0a7825 */ /* 0x100fe400078e0002 */
[----:B------:R-:W5:Y:S02]  /*0b30*/  LDG.E.CONSTANT R9, desc[UR8][R8.64] ;  /* 0x0000000808097981 */ /* 0x000f64000c1e9900 */
[----:B------:R-:W-:Y:S02]  /*0b40*/  IMAD.WIDE.U32 R4, R5, 0x4, R2 ;  /* 0x0000000405047825 */ /* 0x000fe400078e0002 */
[----:B------:R-:W3:Y:S02]  /*0b50*/  LDG.E.CONSTANT R17, desc[UR8][R10.64] ;  /* 0x000000080a117981 */ /* 0x000ee4000c1e9900 */
[----:B------:R-:W-:Y:S01]  /*0b60*/  IMAD R15, R15, 0x5556, RZ ;  /* 0x000055560f0f7824 */ /* 0x000fe200078e02ff */
[----:B--2---:R-:W-:Y:S01]  /*0b70*/  IADD3 R12, PT, PT, R7, 0x14c8, RZ ;  /* 0x000014c8070c7810 */ /* 0x004fe20007ffe0ff */
[----:B------:R2:W3:Y:S03]  /*0b80*/  LDG.E.CONSTANT R21, desc[UR8][R4.64] ;  /* 0x0000000804157981 */ /* 0x0004e6000c1e9900 */
[----:B------:R-:W-:-:S02]  /*0b90*/  LOP3.LUT R12, R12, 0xffff, RZ, 0xc0, !PT ;  /* 0x0000ffff0c0c7812 */ /* 0x000fc400078ec0ff */
[----:B------:R-:W-:-:S03]  /*0ba0*/  SHF.R.U32.HI R15, RZ, 0x10, R15 ;  /* 0x00000010ff0f7819 */ /* 0x000fc6000001160f */
[----:B------:R-:W-:Y:S02]  /*0bb0*/  IMAD R12, R12, 0x5556, RZ ;  /* 0x000055560c0c7824 */ /* 0x000fe400078e02ff */
[----:B------:R-:W-:-:S03]  /*0bc0*/  IMAD R15, R15, 0x120, RZ ;  /* 0x000001200f0f7824 */ /* 0x000fc600078e02ff */
[----:B------:R-:W-:Y:S02]  /*0bd0*/  SHF.R.U32.HI R12, RZ, 0x10, R12 ;  /* 0x00000010ff0c7819 */ /* 0x000fe4000001160c */
[----:B------:R-:W-:-:S03]  /*0be0*/  LOP3.LUT R15, R15, R14, RZ, 0xfc, !PT ;  /* 0x0000000e0f0f7212 */ /* 0x000fc600078efcff */
[----:B--2---:R-:W-:Y:S02]  /*0bf0*/  IMAD R5, R12, 0x120, RZ ;  /* 0x000001200c057824 */ /* 0x004fe400078e02ff */
[----:B------:R-:W-:-:S03]  /*0c00*/  IMAD R15, R28, 0x3, R15 ;  /* 0x000000031c0f7824 */ /* 0x000fc600078e020f */
[----:B------:R-:W-:Y:S01]  /*0c10*/  LOP3.LUT R5, R5, R14, RZ, 0xfc, !PT ;  /* 0x0000000e05057212 */ /* 0x000fe200078efcff */
[----:B------:R-:W-:-:S04]  /*0c20*/  IMAD.WIDE.U32 R10, R15, 0x4, R2 ;  /* 0x000000040f0a7825 */ /* 0x000fc800078e0002 */
[----:B------:R-:W-:Y:S02]  /*0c30*/  IMAD R5, R28, 0x3, R5 ;  /* 0x000000031c057824 */ /* 0x000fe400078e0205 */
[----:B------:R2:W3:Y:S02]  /*0c40*/  LDG.E.CONSTANT R11, desc[UR8][R10.64] ;  /* 0x000000080a0b7981 */ /* 0x0004e4000c1e9900 */
[----:B------:R-:W-:-:S05]  /*0c50*/  IMAD.WIDE.U32 R4, R5, 0x4, R2 ;  /* 0x0000000405047825 */ /* 0x000fca00078e0002 */
[----:B-1----:R1:W3:Y:S01]  /*0c60*/  LDG.E.CONSTANT R19, desc[UR8][R4.64] ;  /* 0x0000000804137981 */ /* 0x0022e2000c1e9900 */
[----:B------:R-:W-:-:S04]  /*0c70*/  IADD3 R8, PT, PT, R7, 0x118, RZ ;  /* 0x0000011807087810 */ /* 0x000fc80007ffe0ff */
[----:B------:R-:W-:Y:S02]  /*0c80*/  LOP3.LUT R8, R8, 0xffff, RZ, 0xc0, !PT ;  /* 0x0000ffff08087812 */ /* 0x000fe400078ec0ff */
[----:B--2---:R-:W-:-:S03]  /*0c90*/  IADD3 R10, PT, PT, R7, 0x2, RZ ;  /* 0x00000002070a7810 */ /* 0x004fc60007ffe0ff */
[----:B------:R-:W-:Y:S01]  /*0ca0*/  IMAD R8, R8, 0x5556, RZ ;  /* 0x0000555608087824 */ /* 0x000fe200078e02ff */
[----:B-1----:R-:W-:-:S04]  /*0cb0*/  LOP3.LUT R4, R10, 0xffff, RZ, 0xc0, !PT ;  /* 0x0000ffff0a047812 */ /* 0x002fc800078ec0ff */
[----:B------:R-:W-:Y:S01]  /*0cc0*/  SHF.R.U32.HI R8, RZ, 0x10, R8 ;  /* 0x00000010ff087819 */ /* 0x000fe20000011608 */
[----:B------:R-:W-:-:S04]  /*0cd0*/  IMAD R4, R4, 0x5556, RZ ;  /* 0x0000555604047824 */ /* 0x000fc800078e02ff */
[----:B------:R-:W-:Y:S01]  /*0ce0*/  IMAD R15, R8, 0x120, RZ ;  /* 0x00000120080f7824 */ /* 0x000fe200078e02ff */
[----:B------:R-:W-:-:S04]  /*0cf0*/  SHF.R.U32.HI R4, RZ, 0x10, R4 ;  /* 0x00000010ff047819 */ /* 0x000fc80000011604 */
[----:B------:R-:W-:Y:S02]  /*0d00*/  LOP3.LUT R15, R15, R14, RZ, 0xfc, !PT ;  /* 0x0000000e0f0f7212 */ /* 0x000fe400078efcff */
[----:B------:R-:W-:-:S03]  /*0d10*/  PRMT R4, R4, 0x9910, RZ ;  /* 0x0000991004047816 */ /* 0x000fc600000000ff */
[----:B------:R-:W-:Y:S01]  /*0d20*/  IMAD R15, R28, 0x3, R15 ;  /* 0x000000031c0f7824 */ /* 0x000fe200078e020f */
[----:B------:R-:W-:-:S03]  /*0d30*/  LEA R4, R4, R4, 0x1 ;  /* 0x0000000404047211 */ /* 0x000fc600078e08ff */
[----:B------:R-:W-:Y:S01]  /*0d40*/  IMAD.WIDE.U32 R14, R15, 0x4, R2 ;  /* 0x000000040f0e7825 */ /* 0x000fe200078e0002 */
[----:B------:R-:W-:-:S05]  /*0d50*/  IADD3 R4, PT, PT, RZ, -R4, RZ ;  /* 0x80000004ff047210 */ /* 0x000fca0007ffe0ff */
[----:B------:R1:W2:Y:S01]  /*0d60*/  LDG.E.CONSTANT R14, desc[UR8][R14.64] ;  /* 0x000000080e0e7981 */ /* 0x0002a2000c1e9900 */
[C---:B------:R-:W-:Y:S02]  /*0d70*/  IADD3 R22, PT, PT, R7.reuse, 0x15e0, RZ ;  /* 0x000015e007167810 */ /* 0x040fe40007ffe0ff */
[C---:B------:R-:W-:Y:S02]  /*0d80*/  IADD3 R20, PT, PT, R7.reuse, 0x230, RZ ;  /* 0x0000023007147810 */ /* 0x040fe40007ffe0ff */
[C---:B------:R-:W-:Y:S02]  /*0d90*/  IADD3 R16, PT, PT, R7.reuse, 0x578, RZ ;  /* 0x0000057807107810 */ /* 0x040fe40007ffe0ff */
[----:B-1----:R-:W-:Y:S02]  /*0da0*/  PRMT R15, R4, 0x7710, RZ ;  /* 0x00007710040f7816 */ /* 0x002fe400000000ff */
[----:B------:R-:W-:Y:S02]  /*0db0*/  IADD3 R12, PT, PT, R7, 0x8c0, RZ ;  /* 0x000008c0070c7810 */ /* 0x000fe40007ffe0ff */
[----:B------:R-:W-:-:S02]  /*0dc0*/  IADD3 R15, PT, PT, R10, R15, RZ ;  /* 0x0000000f0a0f7210 */ /* 0x000fc40007ffe0ff */
[C---:B------:R-:W-:Y:S02]  /*0dd0*/  IADD3 R18, PT, PT, R7.reuse, 0xc08, RZ ;  /* 0x00000c0807127810 */ /* 0x040fe40007ffe0ff */
[C---:B------:R-:W-:Y:S02]  /*0de0*/  IADD3 R10, PT, PT, R7.reuse, 0xf50, RZ ;  /* 0x00000f50070a7810 */ /* 0x040fe40007ffe0ff */
[----:B------:R-:W-:Y:S02]  /*0df0*/  IADD3 R4, PT, PT, R7, 0x1298, RZ ;  /* 0x0000129807047810 */ /* 0x000fe40007ffe0ff */
[----:B------:R-:W-:Y:S02]  /*0e00*/  LOP3.LUT R22, R22, 0xffff, RZ, 0xc0, !PT ;  /* 0x0000ffff16167812 */ /* 0x000fe400078ec0ff */
[----:B------:R-:W-:Y:S02]  /*0e10*/  LOP3.LUT R20, R20, 0xffff, RZ, 0xc0, !PT ;  /* 0x0000ffff14147812 */ /* 0x000fe400078ec0ff */
[----:B------:R-:W-:-:S02]  /*0e20*/  LOP3.LUT R16, R16, 0xffff, RZ, 0xc0, !PT ;  /* 0x0000ffff10107812 */ /* 0x000fc400078ec0ff */
[----:B------:R-:W-:Y:S02]  /*0e30*/  LOP3.LUT R12, R12, 0xffff, RZ, 0xc0, !PT ;  /* 0x0000ffff0c0c7812 */ /* 0x000fe400078ec0ff */
[----:B------:R-:W-:Y:S02]  /*0e40*/  LOP3.LUT R18, R18, 0xffff, RZ, 0xc0, !PT ;  /* 0x0000ffff12127812 */ /* 0x000fe400078ec0ff */
[----:B------:R-:W-:Y:S02]  /*0e50*/  LOP3.LUT R10, R10, 0xffff, RZ, 0xc0, !PT ;  /* 0x0000ffff0a0a7812 */ /* 0x000fe400078ec0ff */
[----:B------:R-:W-:Y:S01]  /*0e60*/  LOP3.LUT R4, R4, 0xffff, RZ, 0xc0, !PT ;  /* 0x0000ffff04047812 */ /* 0x000fe200078ec0ff */
[----:B------:R-:W-:Y:S02]  /*0e70*/  IMAD R22, R22, 0x5556, RZ ;  /* 0x0000555616167824 */ /* 0x000fe400078e02ff */
[----:B------:R-:W-:Y:S02]  /*0e80*/  IMAD R20, R20, 0x5556, RZ ;  /* 0x0000555614147824 */ /* 0x000fe400078e02ff */
[----:B------:R-:W-:-:S02]  /*0e90*/  IMAD R16, R16, 0x5556, RZ ;  /* 0x0000555610107824 */ /* 0x000fc400078e02ff */
[----:B------:R-:W-:Y:S02]  /*0ea0*/  IMAD R12, R12, 0x5556, RZ ;  /* 0x000055560c0c7824 */ /* 0x000fe400078e02ff */
[----:B------:R-:W-:Y:S02]  /*0eb0*/  IMAD R18, R18, 0x5556, RZ ;  /* 0x0000555612127824 */ /* 0x000fe400078e02ff */
[----:B------:R-:W-:Y:S02]  /*0ec0*/  IMAD R10, R10, 0x5556, RZ ;  /* 0x000055560a0a7824 */ /* 0x000fe400078e02ff */
[----:B------:R-:W-:Y:S01]  /*0ed0*/  IMAD R4, R4, 0x5556, RZ ;  /* 0x0000555604047824 */ /* 0x000fe200078e02ff */
[----:B------:R-:W-:Y:S01]  /*0ee0*/  UMOV UR6, 0x400 ;  /* 0x0000040000067882 */ /* 0x000fe20000000000 */
[----:B------:R-:W-:Y:S01]  /*0ef0*/  SHF.R.U32.HI R22, RZ, 0x10, R22 ;  /* 0x00000010ff167819 */ /* 0x000fe20000011616 */
[----:B0-----:R-:W-:Y:S01]  /*0f00*/  ULEA UR10, UR7, UR6, 0x18 ;  /* 0x00000006070a7291 */ /* 0x001fe2000f8ec0ff */
[----:B------:R-:W-:-:S02]  /*0f10*/  SHF.R.U32.HI R20, RZ, 0x10, R20 ;  /* 0x00000010ff147819 */ /* 0x000fc40000011614 */
[----:B------:R-:W-:Y:S02]  /*0f20*/  SHF.R.U32.HI R16, RZ, 0x10, R16 ;  /* 0x00000010ff107819 */ /* 0x000fe40000011610 */
[----:B------:R-:W-:Y:S02]  /*0f30*/  SHF.R.U32.HI R12, RZ, 0x10, R12 ;  /* 0x00000010ff0c7819 */ /* 0x000fe4000001160c */
[----:B------:R-:W-:Y:S02]  /*0f40*/  SHF.R.U32.HI R18, RZ, 0x10, R18 ;  /* 0x00000010ff127819 */ /* 0x000fe40000011612 */
[----:B------:R-:W-:Y:S02]  /*0f50*/  SHF.R.U32.HI R10, RZ, 0x10, R10 ;  /* 0x00000010ff0a7819 */ /* 0x000fe4000001160a */
[----:B------:R-:W-:Y:S01]  /*0f60*/  SHF.R.U32.HI R4, RZ, 0x10, R4 ;  /* 0x00000010ff047819 */ /* 0x000fe20000011604 */
[----:B------:R-:W-:Y:S01]  /*0f70*/  IMAD R22, R22, 0x120, RZ ;  /* 0x0000012016167824 */ /* 0x000fe200078e02ff */
[----:B------:R-:W-:Y:S01]  /*0f80*/  SHF.L.U32 R8, R7, 0x2, RZ ;  /* 0x0000000207087819 */ /* 0x000fe200000006ff */
[----:B------:R-:W-:Y:S01]  /*0f90*/  IMAD R20, R20, 0x120, RZ ;  /* 0x0000012014147824 */ /* 0x000fe200078e02ff */
[----:B------:R-:W-:Y:S01]  /*0fa0*/  LOP3.LUT R15, R15, 0xffff, RZ, 0xc0, !PT ;  /* 0x0000ffff0f0f7812 */ /* 0x000fe200078ec0ff */
[----:B------:R-:W-:-:S02]  /*0fb0*/  IMAD R16, R16, 0x120, RZ ;  /* 0x0000012010107824 */ /* 0x000fc400078e02ff */
[----:B------:R-:W-:Y:S02]  /*0fc0*/  IMAD R12, R12, 0x120, RZ ;  /* 0x000001200c0c7824 */ /* 0x000fe400078e02ff */
[----:B------:R-:W-:Y:S02]  /*0fd0*/  IMAD R18, R18, 0x120, RZ ;  /* 0x0000012012127824 */ /* 0x000fe400078e02ff */
[----:B------:R-:W-:Y:S02]  /*0fe0*/  IMAD R10, R10, 0x120, RZ ;  /* 0x000001200a0a7824 */ /* 0x000fe400078e02ff */
[----:B------:R-:W-:Y:S01]  /*0ff0*/  IMAD R4, R4, 0x120, RZ ;  /* 0x0000012004047824 */ /* 0x000fe200078e02ff */
[-C--:B------:R-:W-:Y:S02]  /*1000*/  LOP3.LUT R5, R22, R15.reuse, RZ, 0xfc, !PT ;  /* 0x0000000f16057212 */ /* 0x080fe400078efcff */
[----:B------:R-:W-:-:S03]  /*1010*/  LOP3.LUT R18, R18, R15, RZ, 0xfc, !PT ;  /* 0x0000000f12127212 */ /* 0x000fc600078efcff */
[----:B------:R-:W-:Y:S01]  /*1020*/  IMAD R5, R28, 0x3, R5 ;  /* 0x000000031c057824 */ /* 0x000fe200078e0205 */
[----:B----4-:R0:W-:Y:S04]  /*1030*/  STS [R8+UR10+0x1180], R13 ;  /* 0x0011800d08007988 */ /* 0x0101e8000800080a */
[----:B-----5:R1:W-:Y:S04]  /*1040*/  STS [R8+UR10+0x2bc0], R9 ;  /* 0x002bc00908007988 */ /* 0x0203e8000800080a */
[----:B---3--:R3:W-:Y:S01]  /*1050*/  STS [R8+UR10+0x1ea0], R17 ;  /* 0x001ea01108007988 */ /* 0x0087e2000800080a */
[----:B0-----:R-:W-:-:S03]  /*1060*/  LOP3.LUT R13, R12, R15, RZ, 0xfc, !PT ;  /* 0x0000000f0c0d7212 */ /* 0x001fc600078efcff */
[----:B------:R0:W-:Y:S01]  /*1070*/  STS [R8+UR10+0x38e0], R21 ;  /* 0x0038e01508007988 */ /* 0x0001e2000800080a */
[-C--:B-1----:R-:W-:Y:S02]  /*1080*/  LOP3.LUT R9, R20, R15.reuse, RZ, 0xfc, !PT ;  /* 0x0000000f14097212 */ /* 0x082fe400078efcff */
[-C--:B---3--:R-:W-:Y:S02]  /*1090*/  LOP3.LUT R17, R10, R15.reuse, RZ, 0xfc, !PT ;  /* 0x0000000f0a117212 */ /* 0x088fe400078efcff */
[-C--:B0-----:R-:W-:Y:S02]  /*10a0*/  LOP3.LUT R21, R16, R15.reuse, RZ, 0xfc, !PT ;  /* 0x0000000f10157212 */ /* 0x081fe400078efcff */
[----:B------:R-:W-:Y:S02]  /*10b0*/  LOP3.LUT R15, R4, R15, RZ, 0xfc, !PT ;  /* 0x0000000f040f7212 */ /* 0x000fe400078efcff */
[----:B------:R-:W-:-:S05]  /*10c0*/  LOP3.LUT R4, R7, 0xffff, RZ, 0xc0, !PT ;  /* 0x0000ffff07047812 */ /* 0x000fca00078ec0ff */
[----:B------:R-:W-:-:S05]  /*10d0*/  IMAD R4, R4, 0x5556, RZ ;  /* 0x0000555604047824 */ /* 0x000fca00078e02ff */
[----:B------:R-:W-:-:S04]  /*10e0*/  SHF.R.U32.HI R4, RZ, 0x10, R4 ;  /* 0x00000010ff047819 */ /* 0x000fc80000011604 */
[----:B------:R-:W-:-:S04]  /*10f0*/  PRMT R10, R4, 0x9910, RZ ;  /* 0x00009910040a7816 */ /* 0x000fc800000000ff */
[----:B------:R-:W-:-:S04]  /*1100*/  LEA R10, R10, R10, 0x1 ;  /* 0x0000000a0a0a7211 */ /* 0x000fc800078e08ff */
[----:B------:R-:W-:Y:S01]  /*1110*/  IADD3 R10, PT, PT, RZ, -R10, RZ ;  /* 0x8000000aff0a7210 */ /* 0x000fe20007ffe0ff */
[----:B------:R0:W-:Y:S01]  /*1120*/  STS [R8+UR10+0x4600], R11 ;  /* 0x0046000b08007988 */ /* 0x0001e2000800080a */
[----:B------:R-:W-:Y:S02]  /*1130*/  IMAD R16, R4, 0x120, RZ ;  /* 0x0000012004107824 */ /* 0x000fe400078e02ff */
[----:B------:R-:W-:Y:S01]  /*1140*/  PRMT R10, R10, 0x7710, RZ ;  /* 0x000077100a0a7816 */ /* 0x000fe200000000ff */
[----:B------:R-:W-:-:S03]  /*1150*/  IMAD.WIDE.U32 R4, R5, 0x4, R2 ;  /* 0x0000000405047825 */ /* 0x000fc600078e0002 */
[----:B------:R-:W-:Y:S01]  /*1160*/  IADD3 R23, PT, PT, R10, R7, RZ ;  /* 0x000000070a177210 */ /* 0x000fe20007ffe0ff */
[C---:B------:R-:W-:Y:S02]  /*1170*/  IMAD R21, R28.reuse, 0x3, R21 ;  /* 0x000000031c157824 */ /* 0x040fe400078e0215 */
[C---:B0-----:R-:W-:Y:S02]  /*1180*/  IMAD R11, R28.reuse, 0x3, R9 ;  /* 0x000000031c0b7824 */ /* 0x041fe400078e0209 */
[----:B------:R0:W3:Y:S02]  /*1190*/  LDG.E.CONSTANT R9, desc[UR8][R4.64] ;  /* 0x0000000804097981 */ /* 0x0000e4000c1e9900 */
[----:B------:R-:W-:Y:S02]  /*11a0*/  IMAD.WIDE.U32 R10, R11, 0x4, R2 ;  /* 0x000000040b0a7825 */ /* 0x000fe400078e0002 */
[----:B------:R1:W-:Y:S02]  /*11b0*/  STS [R8+UR10+0x5320], R19 ;  /* 0x0053201308007988 */ /* 0x0003e4000800080a */
[----:B------:R-:W-:-:S02]  /*11c0*/  IMAD R13, R28, 0x3, R13 ;  /* 0x000000031c0d7824 */ /* 0x000fc400078e020d */
[----:B------:R-:W4:Y:S01]  /*11d0*/  LDG.E.CONSTANT R10, desc[UR8][R10.64] ;  /* 0x000000080a0a7981 */ /* 0x000f22000c1e9900 */
[----:B0-----:R-:W-:-:S04]  /*11e0*/  IMAD.WIDE.U32 R4, R21, 0x4, R2 ;  /* 0x0000000415047825 */ /* 0x001fc800078e0002 */
[C---:B-1----:R-:W-:Y:S02]  /*11f0*/  IMAD R19, R28.reuse, 0x3, R18 ;  /* 0x000000031c137824 */ /* 0x042fe400078e0212 */
[----:B------:R-:W-:Y:S01]  /*1200*/  IMAD.WIDE.U32 R12, R13, 0x4, R2 ;  /* 0x000000040d0c7825 */ /* 0x000fe200078e0002 */
[----:B------:R0:W5:Y:S03]  /*1210*/  LDG.E.CONSTANT R11, desc[UR8][R4.64] ;  /* 0x00000008040b7981 */ /* 0x000166000c1e9900 */
[----:B------:R-:W-:Y:S02]  /*1220*/  IMAD R17, R28, 0x3, R17 ;  /* 0x000000031c117824 */ /* 0x000fe400078e0211 */
[----:B------:R-:W5:Y:S01]  /*1230*/  LDG.E.CONSTANT R12, desc[UR8][R12.64] ;  /* 0x000000080c0c7981 */ /* 0x000f62000c1e9900 */
[----:B0-----:R-:W-:-:S05]  /*1240*/  IMAD.WIDE.U32 R4, R19, 0x4, R2 ;  /* 0x0000000413047825 */ /* 0x001fca00078e0002 */
[----:B------:R0:W5:Y:S02]  /*1250*/  LDG.E.CONSTANT R13, desc[UR8][R4.64] ;  /* 0x00000008040d7981 */ /* 0x000164000c1e9900 */
[----:B0-----:R-:W-:-:S04]  /*1260*/  IMAD.WIDE.U32 R4, R17, 0x4, R2 ;  /* 0x0000000411047825 */ /* 0x001fc800078e0002 */
[----:B------:R-:W-:Y:S02]  /*1270*/  IMAD R17, R28, 0x3, R15 ;  /* 0x000000031c117824 */ /* 0x000fe400078e020f */
[----:B------:R0:W5:Y:S01]  /*1280*/  LDG.E.CONSTANT R15, desc[UR8][R4.64] ;  /* 0x00000008040f7981 */ /* 0x000162000c1e9900 */
[----:B------:R-:W-:Y:S01]  /*1290*/  LOP3.LUT R16, R16, 0xffff, R23, 0xf8, !PT ;  /* 0x0000ffff10107812 */ /* 0x000fe200078ef817 */
[----:B------:R-:W-:Y:S02]  /*12a0*/  IMAD R19, R28, 0x3, R35 ;  /* 0x000000031c137824 */ /* 0x000fe400078e0223 */
[----:B0-----:R-:W-:-:S04]  /*12b0*/  IMAD.WIDE.U32 R4, R17, 0x4, R2 ;  /* 0x0000000411047825 */ /* 0x001fc800078e0002 */
[----:B------:R-:W-:Y:S02]  /*12c0*/  IMAD R17, R28, 0x3, R16 ;  /* 0x000000031c117824 */ /* 0x000fe400078e0210 */
[----:B------:R0:W5:Y:S04]  /*12d0*/  LDG.E.CONSTANT R16, desc[UR8][R4.64] ;  /* 0x0000000804107981 */ /* 0x000168000c1e9900 */
[----:B--2---:R1:W-:Y:S01]  /*12e0*/  STS [R8+UR10+0x460], R14 ;  /* 0x0004600e08007988 */ /* 0x0043e2000800080a */
[----:B0-----:R-:W-:-:S05]  /*12f0*/  IMAD.WIDE.U32 R4, R17, 0x4, R2 ;  /* 0x0000000411047825 */ /* 0x001fca00078e0002 */
[----:B------:R-:W2:Y:S01]  /*1300*/  LDG.E.CONSTANT R17, desc[UR8][R4.64] ;  /* 0x0000000804117981 */ /* 0x000ea2000c1e9900 */
[----:B------:R-:W-:-:S03]  /*1310*/  IMAD R21, R28, 0x3, R34 ;  /* 0x000000031c157824 */ /* 0x000fc600078e0222 */
[----:B------:R-:W2:Y:S04]  /*1320*/  LDG.E.CONSTANT R18, desc[UR8][R4.64+0x4ec00] ;  /* 0x04ec000804127981 */ /* 0x000ea8000c1e9900 */
[----:B-1----:R-:W2:Y:S01]  /*1330*/  LDG.E.CONSTANT R14, desc[UR8][R4.64+0x189c00] ;  /* 0x189c0008040e7981 */ /* 0x002ea2000c1e9900 */
[----:B------:R-:W-:-:S03]  /*1340*/  IMAD R23, R28, 0x3, R33 ;  /* 0x000000031c177824 */ /* 0x000fc600078e0221 */
[----:B---3--:R0:W-:Y:S04]  /*1350*/  STS [R8+UR10+0x5780], R9 ;  /* 0x0057800908007988 */ /* 0x0081e8000800080a */
[----:B----4-:R1:W-:Y:S04]  /*1360*/  STS [R8+UR10+0x8c0], R10 ;  /* 0x0008c00a08007988 */ /* 0x0103e8000800080a */
[----:B0-----:R-:W3:Y:S04]  /*1370*/  LDG.E.CONSTANT R9, desc[UR8][R4.64+0x9d800] ;  /* 0x09d8000804097981 */ /* 0x001ee8000c1e9900 */
[----:B-----5:R0:W-:Y:S04]  /*1380*/  STS [R8+UR10+0x15e0], R11 ;  /* 0x0015e00b08007988 */ /* 0x0201e8000800080a */
[----:B------:R4:W-:Y:S04]  /*1390*/  STS [R8+UR10+0x2300], R12 ;  /* 0x0023000c08007988 */ /* 0x0009e8000800080a */
[----:B-1----:R-:W5:Y:S04]  /*13a0*/  LDG.E.CONSTANT R10, desc[UR8][R4.64+0xec400] ;  /* 0x0ec40008040a7981 */ /* 0x002f68000c1e9900 */
[----:B0-----:R-:W5:Y:S04]  /*13b0*/  LDG.E.CONSTANT R11, desc[UR8][R4.64+0x13b000] ;  /* 0x13b00008040b7981 */ /* 0x001f68000c1e9900 */
[----:B------:R0:W-:Y:S04]  /*13c0*/  STS [R8+UR10+0x3020], R13 ;  /* 0x0030200d08007988 */ /* 0x0001e8000800080a */
[----:B----4-:R-:W4:Y:S04]  /*13d0*/  LDG.E.CONSTANT R12, desc[UR8][R4.64+0x227400] ;  /* 0x22740008040c7981 */ /* 0x010f28000c1e9900 */
[----:B0-----:R-:W4:Y:S04]  /*13e0*/  LDG.E.CONSTANT R13, desc[UR8][R4.64+0x1d8800] ;  /* 0x1d880008040d7981 */ /* 0x001f28000c1e9900 */
[----:B------:R0:W-:Y:S04]  /*13f0*/  STS [R8+UR10+0x3d40], R15 ;  /* 0x003d400f08007988 */ /* 0x0001e8000800080a */
[----:B0-----:R0:W4:Y:S02]  /*1400*/  LDG.E.CONSTANT R15, desc[UR8][R4.64+0x276000] ;  /* 0x27600008040f7981 */ /* 0x001124000c1e9900 */
[----:B0-----:R-:W-:-:S05]  /*1410*/  IMAD.WIDE.U32 R4, R19, 0x4, R2 ;  /* 0x0000000413047825 */ /* 0x001fca00078e0002 */
[----:B------:R0:W4:Y:S02]  /*1420*/  LDG.E.CONSTANT R19, desc[UR8][R4.64] ;  /* 0x0000000804137981 */ /* 0x000124000c1e9900 */
[----:B0-----:R-:W-:-:S05]  /*1430*/  IMAD.WIDE.U32 R4, R21, 0x4, R2 ;  /* 0x0000000415047825 */ /* 0x001fca00078e0002 */
[----:B------:R0:W4:Y:S02]  /*1440*/  LDG.E.CONSTANT R21, desc[UR8][R4.64] ;  /* 0x0000000804157981 */ /* 0x000124000c1e9900 */
[----:B0-----:R-:W-:-:S05]  /*1450*/  IMAD.WIDE.U32 R4, R23, 0x4, R2 ;  /* 0x0000000417047825 */ /* 0x001fca00078e0002 */
[----:B------:R-:W4:Y:S04]  /*1460*/  LDG.E.CONSTANT R23, desc[UR8][R4.64] ;  /* 0x0000000804177981 */ /* 0x000f28000c1e9900 */
[----:B------:R0:W-:Y:S04]  /*1470*/  STS [R8+UR10+0x4a60], R16 ;  /* 0x004a601008007988 */ /* 0x0001e8000800080a */
[----:B--2---:R0:W-:Y:S04]  /*1480*/  STS [R8+UR10], R17 ;  /* 0x0000001108007988 */ /* 0x0041e8000800080a */
[----:B------:R0:W-:Y:S04]  /*1490*/  STS [R8+UR10+0xd20], R18 ;  /* 0x000d201208007988 */ /* 0x0001e8000800080a */
[----:B------:R0:W-:Y:S01]  /*14a0*/  STS [R8+UR10+0x41a0], R14 ;  /* 0x0041a00e08007988 */ /* 0x0001e2000800080a */
[----:B------:R-:W-:Y:S01]  /*14b0*/  ISETP.GT.U32.AND P0, PT, R7, 0x45, PT ;  /* 0x000000450700780c */ /* 0x000fe20003f04070 */
[----:B------:R-:W-:Y:S02]  /*14c0*/  BSSY.RECONVERGENT B0, `(.L_x_0) ;  /* 0x0000071000007945 */ /* 0x000fe40003800200 */
[----:B---3--:R0:W-:Y:S04]  /*14d0*/  STS [R8+UR10+0x1a40], R9 ;  /* 0x001a400908007988 */ /* 0x0081e8000800080a */
[----:B-----5:R0:W-:Y:S04]  /*14e0*/  STS [R8+UR10+0x2760], R10 ;  /* 0x0027600a08007988 */ /* 0x0201e8000800080a */
[----:B------:R0:W-:Y:S04]  /*14f0*/  STS [R8+UR10+0x3480], R11 ;  /* 0x0034800b08007988 */ /* 0x0001e8000800080a */
[----:B----4-:R0:W-:Y:S04]  /*1500*/  STS [R8+UR10+0x5be0], R12 ;  /* 0x005be00c08007988 */ /* 0x0101e8000800080a */
[----:B------:R0:W-:Y:S04]  /*1510*/  STS [R8+UR10+0x4ec0], R13 ;  /* 0x004ec00d08007988 */ /* 0x0001e8000800080a */
[----:B------:R0:W-:Y:S04]  /*1520*/  STS [R8+UR10+0x6900], R15 ;  /* 0x0069000f08007988 */ /* 0x0001e8000800080a */
[----:B------:R0:W-:Y:S04]  /*1530*/  STS [R8+UR10+0x6040], R19 ;  /* 0x0060401308007988 */ /* 0x0001e8000800080a */
[----:B------:R0:W-:Y:S04]  /*1540*/  STS [R8+UR10+0x64a0], R21 ;  /* 0x0064a01508007988 */ /* 0x0001e8000800080a */
[----:B------:R0:W-:Y:S01]  /*1550*/  STS [R8+UR10+0x6d60], R23 ;  /* 0x006d601708007988 */ /* 0x0001e2000800080a */
[----:B------:R-:W-:Y:S05]  /*1560*/  @P0 BRA `(.L_x_1) ;  /* 0x0000000400980947 */ /* 0x000fea0003800000 */
[----:B------:R-:W-:-:S04]  /*1570*/  IMAD R5, R28, 0x3, R32 ;  /* 0x000000031c057824 */ /* 0x000fc800078e0220 */
[----:B------:R-:W-:-:S06]  /*1580*/  IMAD.WIDE.U32 R2, R5, 0x4, R2 ;  /* 0x0000000405027825 */ /* 0x000fcc00078e0002 */
[----:B------:R-:W2:Y:S01]  /*1590*/  LDG.E.CONSTANT R3, desc[UR8][R2.64] ;  /* 0x0000000802037981 */ /* 0x000ea2000c1e9900 */
[----:B------:R-:W-:-:S03]  /*15a0*/  ISETP.GT.U32.AND P0, PT, R7, 0xa, PT ;  /* 0x0000000a0700780c */ /* 0x000fc60003f04070 */
[----:B--2---:R1:W-:Y:S10]  /*15b0*/  STS [R8+UR10+0x71c0], R3 ;  /* 0x0071c00308007988 */ /* 0x0043f4000800080a */
[----:B------:R-:W-:Y:S05]  /*15c0*/  @P0 BRA `(.L_x_1) ;  /* 0x0000000400800947 */ /* 0x000fea0003800000 */
[C---:B------:R-:W-:Y:S01]  /*15d0*/  IMAD R5, R7.reuse, 0x12, RZ ;  /* 0x0000001207057824 */ /* 0x040fe200078e02ff */
[----:B------:R-:W-:-:S04]  /*15e0*/  LEA R4, R7, R7, 0x3 ;  /* 0x0000000707047211 */ /* 0x000fc800078e18ff */
[C---:B01----:R-:W-:Y:S02]  /*15f0*/  IADD3 R8, PT, PT, R5.reuse, 0xa, RZ ;  /* 0x0000000a05087810 */ /* 0x043fe40007ffe0ff */
[C---:B------:R-:W-:Y:S02]  /*1600*/  IADD3 R3, PT, PT, R4.reuse, 0x4, RZ ;  /* 0x0000000404037810 */ /* 0x040fe40007ffe0ff */
[C---:B------:R-:W-:Y:S02]  /*1610*/  IADD3 R2, PT, PT, R5.reuse, 0x8, RZ ;  /* 0x0000000805027810 */ /* 0x040fe40007ffe0ff */
[----:B------:R-:W-:Y:S02]  /*1620*/  IADD3 R10, PT, PT, R4, 0x5, RZ ;  /* 0x00000005040a7810 */ /* 0x000fe40007ffe0ff */
[----:B------:R-:W-:Y:S02]  /*1630*/  IADD3 R12, PT, PT, R5, 0xc, RZ ;  /* 0x0000000c050c7810 */ /* 0x000fe40007ffe0ff */
[----:B------:R-:W-:-:S02]  /*1640*/  LOP3.LUT R11, R8, 0x3c0, RZ, 0xc0, !PT ;  /* 0x000003c0080b7812 */ /* 0x000fc400078ec0ff */
[----:B------:R-:W-:Y:S02]  /*1650*/  LOP3.LUT R9, R3, 0x1f, RZ, 0xc0, !PT ;  /* 0x0000001f03097812 */ /* 0x000fe400078ec0ff */
[----:B------:R-:W-:Y:S01]  /*1660*/  LOP3.LUT R3, R2, 0x3c0, RZ, 0xc0, !PT ;  /* 0x000003c002037812 */ /* 0x000fe200078ec0ff */
[----:B------:R-:W-:Y:S01]  /*1670*/  IMAD R2, R7, 0x17, R2 ;  /* 0x0000001707027824 */ /* 0x000fe200078e0202 */
[----:B------:R-:W-:Y:S02]  /*1680*/  IADD3 R14, PT, PT, R4, 0x6, RZ ;  /* 0x00000006040e7810 */ /* 0x000fe40007ffe0ff */
[----:B------:R-:W-:Y:S02]  /*1690*/  LOP3.LUT R10, R10, 0x1f, RZ, 0xc0, !PT ;  /* 0x0000001f0a0a7812 */ /* 0x000fe400078ec0ff */
[----:B------:R-:W-:Y:S02]  /*16a0*/  LOP3.LUT R13, R12, 0x3c0, RZ, 0xc0, !PT ;  /* 0x000003c00c0d7812 */ /* 0x000fe400078ec0ff */
[----:B------:R-:W-:-:S02]  /*16b0*/  LEA R11, R6, R11, 0x5 ;  /* 0x0000000b060b7211 */ /* 0x000fc400078e28ff */
[----:B------:R-:W-:Y:S02]  /*16c0*/  LEA R8, R6, R3, 0x5 ;  /* 0x0000000306087211 */ /* 0x000fe400078e28ff */
[----:B------:R-:W-:Y:S02]  /*16d0*/  LOP3.LUT R14, R14, 0x1f, RZ, 0xc0, !PT ;  /* 0x0000001f0e0e7812 */ /* 0x000fe400078ec0ff */
[----:B------:R-:W-:Y:S02]  /*16e0*/  LEA R13, R6, R13, 0x5 ;  /* 0x0000000d060d7211 */ /* 0x000fe400078e28ff */
[----:B------:R-:W-:Y:S02]  /*16f0*/  IADD3 R11, PT, PT, R10, R11, RZ ;  /* 0x0000000b0a0b7210 */ /* 0x000fe40007ffe0ff */
[C---:B------:R-:W-:Y:S02]  /*1700*/  IADD3 R3, PT, PT, R5.reuse, 0xe, RZ ;  /* 0x0000000e05037810 */ /* 0x040fe40007ffe0ff */
[----:B------:R-:W-:-:S02]  /*1710*/  IADD3 R10, PT, PT, R5, 0x10, RZ ;  /* 0x00000010050a7810 */ /* 0x000fc40007ffe0ff */
[----:B------:R-:W-:Y:S02]  /*1720*/  IADD3 R9, PT, PT, R9, R8, RZ ;  /* 0x0000000809097210 */ /* 0x000fe40007ffe0ff */
[----:B------:R-:W-:Y:S02]  /*1730*/  IADD3 R19, PT, PT, R14, R13, RZ ;  /* 0x0000000d0e137210 */ /* 0x000fe40007ffe0ff */
[----:B------:R-:W-:Y:S02]  /*1740*/  LOP3.LUT R3, R3, 0x3c0, RZ, 0xc0, !PT ;  /* 0x000003c003037812 */ /* 0x000fe400078ec0ff */
[----:B------:R-:W-:Y:S02]  /*1750*/  IADD3 R8, PT, PT, R4, 0x7, RZ ;  /* 0x0000000704087810 */ /* 0x000fe40007ffe0ff */
[----:B------:R-:W-:Y:S02]  /*1760*/  LOP3.LUT R13, R10, 0x3c0, RZ, 0xc0, !PT ;  /* 0x000003c00a0d7812 */ /* 0x000fe400078ec0ff */
[----:B------:R-:W-:-:S02]  /*1770*/  LEA R3, R6, R3, 0x5 ;  /* 0x0000000306037211 */ /* 0x000fc400078e28ff */
[----:B------:R-:W-:Y:S02]  /*1780*/  LOP3.LUT R2, R2, 0x1f, RZ, 0xc0, !PT ;  /* 0x0000001f02027812 */ /* 0x000fe400078ec0ff */
[----:B------:R-:W-:Y:S02]  /*1790*/  LOP3.LUT R8, R8, 0x1f, RZ, 0xc0, !PT ;  /* 0x0000001f08087812 */ /* 0x000fe400078ec0ff */
[----:B------:R-:W-:Y:S02]  /*17a0*/  LEA R13, R6, R13, 0x5 ;  /* 0x0000000d060d7211 */ /* 0x000fe400078e28ff */
[----:B------:R-:W-:Y:S02]  /*17b0*/  IADD3 R10, PT, PT, R5, 0x2, RZ ;  /* 0x00000002050a7810 */ /* 0x000fe40007ffe0ff */
[----:B------:R-:W-:Y:S02]  /*17c0*/  IADD3 R20, PT, PT, R8, R3, RZ ;  /* 0x0000000308147210 */ /* 0x000fe40007ffe0ff */
[----:B------:R-:W-:-:S02]  /*17d0*/  IADD3 R18, PT, PT, R2, R13, RZ ;  /* 0x0000000d02127210 */ /* 0x000fc40007ffe0ff */
[----:B------:R-:W0:Y:S01]  /*17e0*/  LDC.64 R2, c[0x0][0x388] ;  /* 0x0000e200ff027b82 */ /* 0x000e220000000a00 */
[----:B------:R-:W-:Y:S02]  /*17f0*/  IADD3 R8, PT, PT, R4, 0x1, RZ ;  /* 0x0000000104087810 */ /* 0x000fe40007ffe0ff */
[----:B------:R-:W-:Y:S02]  /*1800*/  LOP3.LUT R15, R10, 0x3c0, RZ, 0xc0, !PT ;  /* 0x000003c00a0f7812 */ /* 0x000fe400078ec0ff */
[----:B------:R-:W-:Y:S02]  /*1810*/  LOP3.LUT R8, R8, 0x1f, RZ, 0xc0, !PT ;  /* 0x0000001f08087812 */ /* 0x000fe400078ec0ff */
[----:B------:R-:W-:Y:S02]  /*1820*/  LEA R13, R6, R15, 0x5 ;  /* 0x0000000f060d7211 */ /* 0x000fe400078e28ff */
[----:B------:R-:W-:Y:S02]  /*1830*/  LOP3.LUT R15, R5, 0x1c0, RZ, 0xc0, !PT ;  /* 0x000001c0050f7812 */ /* 0x000fe400078ec0ff */
[----:B------:R-:W-:-:S02]  /*1840*/  IADD3 R13, PT, PT, R8, R13, RZ ;  /* 0x0000000d080d7210 */ /* 0x000fc40007ffe0ff */
[----:B------:R-:W-:Y:S02]  /*1850*/  LEA R8, R6, R15, 0x5 ;  /* 0x0000000f06087211 */ /* 0x000fe400078e28ff */
[----:B------:R-:W-:Y:S02]  /*1860*/  LOP3.LUT R17, R4, 0x1f, RZ, 0xc0, !PT ;  /* 0x0000001f04117812 */ /* 0x000fe400078ec0ff */
[----:B------:R-:W-:Y:S02]  /*1870*/  IADD3 R10, PT, PT, R5, 0x4, RZ ;  /* 0x00000004050a7810 */ /* 0x000fe40007ffe0ff */
[----:B------:R-:W-:Y:S02]  /*1880*/  IADD3 R17, PT, PT, R17, R8, RZ ;  /* 0x0000000811117210 */ /* 0x000fe40007ffe0ff */
[----:B------:R-:W-:Y:S02]  /*1890*/  IADD3 R5, PT, PT, R5, 0x6, RZ ;  /* 0x0000000605057810 */ /* 0x000fe40007ffe0ff */
[----:B------:R-:W-:-:S02]  /*18a0*/  LOP3.LUT R15, R10, 0x3c0, RZ, 0xc0, !PT ;  /* 0x000003c00a0f7812 */ /* 0x000fc400078ec0ff */
[C---:B------:R-:W-:Y:S02]  /*18b0*/  IADD3 R10, PT, PT, R4.reuse, 0x2, RZ ;  /* 0x00000002040a7810 */ /* 0x040fe40007ffe0ff */
[----:B------:R-:W-:Y:S02]  /*18c0*/  IADD3 R4, PT, PT, R4, 0x3, RZ ;  /* 0x0000000304047810 */ /* 0x000fe40007ffe0ff */
[----:B------:R-:W-:Y:S01]  /*18d0*/  LOP3.LUT R21, R5, 0x3c0, RZ, 0xc0, !PT ;  /* 0x000003c005157812 */ /* 0x000fe200078ec0ff */
[----:B------:R-:W-:Y:S01]  /*18e0*/  IMAD R5, R28, 0xc0, R17 ;  /* 0x000000c01c057824 */ /* 0x000fe200078e0211 */
[----:B------:R-:W-:Y:S02]  /*18f0*/  LOP3.LUT R10, R10, 0x1f, RZ, 0xc0, !PT ;  /* 0x0000001f0a0a7812 */ /* 0x000fe400078ec0ff */
[----:B------:R-:W-:Y:S02]  /*1900*/  LEA R15, R6, R15, 0x5 ;  /* 0x0000000f060f7211 */ /* 0x000fe400078e28ff */
[----:B------:R-:W-:Y:S01]  /*1910*/  LOP3.LUT R17, R4, 0x1f, RZ, 0xc0, !PT ;  /* 0x0000001f04117812 */ /* 0x000fe200078ec0ff */
[----:B0-----:R-:W-:Y:S01]  /*1920*/  IMAD.WIDE.U32 R4, R5, 0x4, R2 ;  /* 0x0000000405047825 */ /* 0x001fe200078e0002 */
[----:B------:R-:W-:-:S02]  /*1930*/  LEA R8, R6, R21, 0x5 ;  /* 0x0000001506087211 */ /* 0x000fc400078e28ff */
[----:B------:R-:W-:Y:S01]  /*1940*/  ISETP.NE.AND P0, PT, R7, 0xa, PT ;  /* 0x0000000a0700780c */ /* 0x000fe20003f05270 */
[----:B------:R-:W-:Y:S01]  /*1950*/  IMAD R21, R28, 0xc0, R13 ;  /* 0x000000c01c157824 */ /* 0x000fe200078e020d */
[----:B------:R-:W-:Y:S01]  /*1960*/  IADD3 R15, PT, PT, R10, R15, RZ ;  /* 0x0000000f0a0f7210 */ /* 0x000fe20007ffe0ff */
[----:B------:R0:W2:Y:S01]  /*1970*/  LDG.E.CONSTANT R13, desc[UR8][R4.64] ;  /* 0x00000008040d7981 */ /* 0x0000a2000c1e9900 */
[C---:B------:R-:W-:Y:S01]  /*1980*/  IMAD R9, R28.reuse, 0xc0, R9 ;  /* 0x000000c01c097824 */ /* 0x040fe200078e0209 */
[----:B------:R-:W-:Y:S02]  /*1990*/  IADD3 R17, PT, PT, R17, R8, RZ ;  /* 0x0000000811117210 */ /* 0x000fe40007ffe0ff */
[----:B------:R-:W-:Y:S02]  /*19a0*/  IMAD R15, R28, 0xc0, R15 ;  /* 0x000000c01c0f7824 */ /* 0x000fe400078e020f */
[----:B0-----:R-:W-:-:S04]  /*19b0*/  IMAD.WIDE.U32 R4, R21, 0x4, R2 ;  /* 0x0000000415047825 */ /* 0x001fc800078e0002 */
[----:B------:R-:W-:Y:S01]  /*19c0*/  IMAD R21, R28, 0xc0, R11 ;  /* 0x000000c01c157824 */ /* 0x000fe200078e020b */
[----:B------:R0:W3:Y:S01]  /*19d0*/  LDG.E.CONSTANT R12, desc[UR8][R4.64] ;  /* 0x00000008040c7981 */ /* 0x0000e2000c1e9900 */
[----:B------:R-:W-:-:S04]  /*19e0*/  IMAD.WIDE.U32 R10, R15, 0x4, R2 ;  /* 0x000000040f0a7825 */ /* 0x000fc800078e0002 */
[--C-:B------:R-:W-:Y:S01]  /*19f0*/  IMAD.WIDE.U32 R8, R9, 0x4, R2.reuse ;  /* 0x0000000409087825 */ /* 0x100fe200078e0002 */
[----:B------:R-:W4:Y:S03]  /*1a00*/  LDG.E.CONSTANT R14, desc[UR8][R10.64] ;  /* 0x000000080a0e7981 */ /* 0x000f26000c1e9900 */
[----:B0-----:R-:W-:Y:S01]  /*1a10*/  IMAD.WIDE.U32 R4, R21, 0x4, R2 ;  /* 0x0000000415047825 */ /* 0x001fe200078e0002 */
[----:B------:R0:W5:Y:S03]  /*1a20*/  LDG.E.CONSTANT R15, desc[UR8][R8.64] ;  /* 0x00000008080f7981 */ /* 0x000166000c1e9900 */
[C---:B------:R-:W-:Y:S01]  /*1a30*/  @P0 IMAD R19, R28.reuse, 0xc0, R19 ;  /* 0x000000c01c130824 */ /* 0x040fe200078e0213 */
[----:B------:R1:W5:Y:S01]  /*1a40*/  LDG.E.CONSTANT R16, desc[UR8][R4.64] ;  /* 0x0000000804107981 */ /* 0x000362000c1e9900 */
[----:B------:R-:W-:-:S02]  /*1a50*/  @P0 IMAD R21, R28, 0xc0, R20 ;  /* 0x000000c01c150824 */ /* 0x000fc400078e0214 */
[C---:B------:R-:W-:Y:S02]  /*1a60*/  IMAD R17, R28.reuse, 0xc0, R17 ;  /* 0x000000c01c117824 */ /* 0x040fe400078e0211 */
[----:B------:R-:W-:Y:S02]  /*1a70*/  @P0 IMAD R23, R28, 0xc0, R18 ;  /* 0x000000c01c170824 */ /* 0x000fe400078e0212 */
[----:B0-----:R-:W-:-:S04]  /*1a80*/  @P0 IMAD.WIDE.U32 R8, R19, 0x4, R2 ;  /* 0x0000000413080825 */ /* 0x001fc800078e0002 */
[----:B-1----:R-:W-:-:S04]  /*1a90*/  @P0 IMAD.WIDE.U32 R4, R21, 0x4, R2 ;  /* 0x0000000415040825 */ /* 0x002fc800078e0002 */
[--C-:B------:R-:W-:Y:S01]  /*1aa0*/  IMAD.WIDE.U32 R10, R17, 0x4, R2.reuse ;  /* 0x00000004110a7825 */ /* 0x100fe200078e0002 */
[----:B------:R-:W5:Y:S03]  /*1ab0*/  @P0 LDG.E.CONSTANT R18, desc[UR8][R4.64] ;  /* 0x0000000804120981 */ /* 0x000f66000c1e9900 */
[----:B------:R-:W-:Y:S01]  /*1ac0*/  @P0 IMAD.WIDE.U32 R2, R23, 0x4, R2 ;  /* 0x0000000417020825 */ /* 0x000fe200078e0002 */
[----:B------:R-:W5:Y:S04]  /*1ad0*/  @P0 LDG.E.CONSTANT R17, desc[UR8][R8.64] ;  /* 0x0000000808110981 */ /* 0x000f68000c1e9900 */
[----:B------:R-:W5:Y:S04]  /*1ae0*/  LDG.E.CONSTANT R10, desc[UR8][R10.64] ;  /* 0x000000080a0a7981 */ /* 0x000f68000c1e9900 */
[----:B------:R-:W5:Y:S01]  /*1af0*/  @P0 LDG.E.CONSTANT R2, desc[UR8][R2.64] ;  /* 0x0000000802020981 */ /* 0x000f62000c1e9900 */
[----:B------:R-:W-:-:S04]  /*1b00*/  UIADD3 UR5, UPT, UPT, UR6, 0x72d8, URZ ;  /* 0x000072d806057890 */ /* 0x000fc8000fffe0ff */
[----:B------:R-:W-:-:S06]  /*1b10*/  ULEA UR5, UR7, UR5, 0x18 ;  /* 0x0000000507057291 */ /* 0x000fcc000f8ec0ff */
[----:B------:R-:W-:-:S05]  /*1b20*/  MOV R20, UR5 ;  /* 0x0000000500147c02 */ /* 0x000fca0008000f00 */
[----:B------:R-:W-:-:S05]  /*1b30*/  IMAD R19, R7, 0x24, R20 ;  /* 0x0000002407137824 */ /* 0x000fca00078e0214 */
[----:B--2---:R2:W-:Y:S04]  /*1b40*/  STS [R19], R13 ;  /* 0x0000000d13007388 */ /* 0x0045e80000000800 */
[----:B---3--:R2:W-:Y:S04]  /*1b50*/  STS [R19+0x4], R12 ;  /* 0x0000040c13007388 */ /* 0x0085e80000000800 */
[----:B----4-:R2:W-:Y:S04]  /*1b60*/  STS [R19+0x8], R14 ;  /* 0x0000080e13007388 */ /* 0x0105e80000000800 */
[----:B-----5:R2:W-:Y:S04]  /*1b70*/  STS [R19+0x10], R15 ;  /* 0x0000100f13007388 */ /* 0x0205e80000000800 */
[----:B------:R2:W-:Y:S04]  /*1b80*/  STS [R19+0x14], R16 ;  /* 0x0000141013007388 */ /* 0x0005e80000000800 */
[----:B------:R2:W-:Y:S04]  /*1b90*/  @P0 STS [R19+0x1c], R18 ;  /* 0x00001c1213000388 */ /* 0x0005e80000000800 */
[----:B------:R2:W-:Y:S04]  /*1ba0*/  @P0 STS [R19+0x18], R17 ;  /* 0x0000181113000388 */ /* 0x0005e80000000800 */
[----:B------:R2:W-:Y:S04]  /*1bb0*/  STS [R19+0xc], R10 ;  /* 0x00000c0a13007388 */ /* 0x0005e80000000800 */
[----:B------:R2:W-:Y:S02]  /*1bc0*/  @P0 STS [R19+0x20], R2 ;  /* 0x0000200213000388 */ /* 0x0005e40000000800 */
.L_x_1:
[----:B------:R-:W-:Y:S05]  /*1bd0*/  BSYNC.RECONVERGENT B0 ;  /* 0x0000000000007941 */ /* 0x000fea0003800200 */
.L_x_0:
[----:B------:R-:W-:Y:S01]  /*1be0*/  BAR.SYNC.DEFER_BLOCKING 0x0 ;  /* 0x0000000000007b1d */ /* 0x000fe20000010000 */
[----:B------:R-:W-:-:S05]  /*1bf0*/  MOV R36, R0 ;  /* 0x0000000000247202 */ /* 0x000fca0000000f00 */
[----:B------:R-:W-:Y:S01]  /*1c00*/  UMOV UR5, 0x396c ;  /* 0x0000396c00057882 */ /* 0x000fe20000000000 */
[----:B-12---:R1:W2:Y:S04]  /*1c10*/  LDS.64 R2, [R30+UR4] ;  /* 0x000000041e027984 */ /* 0x0062a80008000a00 */
[----:B------:R1:W3:Y:S02]  /*1c20*/  LDS.64 R4, [R30+UR4+0x8] ;  /* 0x000008041e047984 */ /* 0x0002e40008000a00 */
.L_x_2:
[----:B0-----:R-:W2:Y:S04]  /*1c30*/  LDL.128 R8, [R36+-0x270] ;  /* 0xfffd900024087983 */ /* 0x001ea80000100c00 */
[----:B------:R-:W2:Y:S04]  /*1c40*/  LDS R12, [R29+UR5+-0x396c] ;  /* 0xffc694051d0c7984 */ /* 0x000ea80008000800 */
[----:B------:R-:W4:Y:S04]  /*1c50*/  LDL.128 R16, [R36+-0x260] ;  /* 0xfffda00024107983 */ /* 0x000f280000100c00 */
[----:B------:R-:W4:Y:S04]  /*1c60*/  LDS R20, [R29+UR5+-0x37c8] ;  /* 0xffc838051d147984 */ /* 0x000f280008000800 */
[----:B------:R-:W0:Y:S04]  /*1c70*/  LDS R24, [R29+UR5+-0x3624] ;  /* 0xffc9dc051d187984 */ /* 0x000e280008000800 */
[----:B------:R-:W-:Y:S01]  /*1c80*/  LDS R27, [R29+UR5+-0x32dc] ;  /* 0xffcd24051d1b7984 */ /* 0x000fe20008000800 */
[-C--:B--2---:R-:W-:Y:S01]  /*1c90*/  FFMA R8, R2, R12.reuse, R8 ;  /* 0x0000000c02087223 */ /* 0x084fe20000000008 */
[----:B------:R-:W-:Y:S01]  /*1ca0*/  FFMA R9, R12, R3, R9 ;  /* 0x000000030c097223 */ /* 0x000fe20000000009 */
[----:B---3--:R-:W-:Y:S01]  /*1cb0*/  FFMA R10, R4, R12, R10 ;  /* 0x0000000c040a7223 */ /* 0x008fe2000000000a */
[----:B------:R-:W-:-:S02]  /*1cc0*/  FFMA R11, R12, R5, R11 ;  /* 0x000000050c0b7223 */ /* 0x000fc4000000000b */
[----:B------:R-:W0:Y:S04]  /*1cd0*/  LDL.128 R12, [R36+-0x250] ;  /* 0xfffdb000240c7983 */ /* 0x000e280000100c00 */
[----:B------:R2:W-:Y:S04]  /*1ce0*/  STL.128 [R36+-0x270], R8 ;  /* 0xfffd900824007387 */ /* 0x0005e80000100c00 */
[----:B--2---:R-:W2:Y:S01]  /*1cf0*/  LDL.128 R8, [R36+-0x240] ;  /* 0xfffdc00024087983 */ /* 0x004ea20000100c00 */
[-C--:B----4-:R-:W-:Y:S01]  /*1d00*/  FFMA R16, R2, R20.reuse, R16 ;  /* 0x0000001402107223 */ /* 0x090fe20000000010 */
[----:B------:R-:W-:Y:S01]  /*1d10*/  FFMA R17, R20, R3, R17 ;  /* 0x0000000314117223 */ /* 0x000fe20000000011 */
[----:B------:R-:W-:Y:S01]  /*1d20*/  FFMA R18, R4, R20, R18 ;  /* 0x0000001404127223 */ /* 0x000fe20000000012 */
[----:B------:R-:W-:-:S05]  /*1d30*/  FFMA R19, R20, R5, R19 ;  /* 0x0000000514137223 */ /* 0x000fca0000000013 */
[----:B------:R-:W-:Y:S01]  /*1d40*/  STL.128 [R36+-0x260], R16 ;  /* 0xfffda01024007387 */ /* 0x000fe20000100c00 */
[-C--:B0-----:R-:W-:Y:S01]  /*1d50*/  FFMA R20, R2, R24.reuse, R12 ;  /* 0x0000001802147223 */ /* 0x081fe2000000000c */
[----:B------:R-:W-:Y:S01]  /*1d60*/  FFMA R21, R24, R3, R13 ;  /* 0x0000000318157223 */ /* 0x000fe2000000000d */
[----:B------:R-:W-:Y:S01]  /*1d70*/  FFMA R22, R4, R24, R14 ;  /* 0x0000001804167223 */ /* 0x000fe2000000000e */
[----:B------:R-:W-:Y:S02]  /*1d80*/  FFMA R23, R24, R5, R15 ;  /* 0x0000000518177223 */ /* 0x000fe4000000000f */
[----:B------:R-:W3:Y:S04]  /*1d90*/  LDL.128 R12, [R36+-0x230] ;  /* 0xfffdd000240c7983 */ /* 0x000ee80000100c00 */
[----:B------:R-:W2:Y:S02]  /*1da0*/  LDS R24, [R29+UR5+-0x3480] ;  /* 0xffcb80051d187984 */ /* 0x000ea40008000800 */
[-C--:B--2---:R-:W-:Y:S01]  /*1db0*/  FFMA R16, R2, R24.reuse, R8 ;  /* 0x0000001802107223 */ /* 0x084fe20000000008 */
[----:B------:R-:W-:Y:S01]  /*1dc0*/  FFMA R17, R24, R3, R9 ;  /* 0x0000000318117223 */ /* 0x000fe20000000009 */
[----:B------:R-:W-:Y:S01]  /*1dd0*/  FFMA R18, R4, R24, R10 ;  /* 0x0000001804127223 */ /* 0x000fe2000000000a */
[----:B------:R-:W-:-:S02]  /*1de0*/  FFMA R19, R24, R5, R11 ;  /* 0x0000000518137223 */ /* 0x000fc4000000000b */
[----:B------:R-:W2:Y:S04]  /*1df0*/  LDL.128 R8, [R36+-0x40] ;  /* 0xffffc00024087983 */ /* 0x000ea80000100c00 */
[----:B------:R-:W-:Y:S04]  /*1e00*/  STL.128 [R36+-0x250], R20 ;  /* 0xfffdb01424007387 */ /* 0x000fe80000100c00 */
[----:B------:R-:W2:Y:S01]  /*1e10*/  LDS R20, [R29+UR5] ;  /* 0x000000051d147984 */ /* 0x000ea20008000800 */
[----:B---3--:R-:W-:Y:S01]  /*1e20*/  FFMA R24, R2, R27, R12 ;  /* 0x0000001b02187223 */ /* 0x008fe2000000000c */
[C---:B------:R-:W-:Y:S01]  /*1e30*/  FFMA R25, R27.reuse, R3, R13 ;  /* 0x000000031b197223 */ /* 0x040fe2000000000d */
[----:B------:R-:W-:Y:S01]  /*1e40*/  FFMA R26, R4, R27, R14 ;  /* 0x0000001b041a7223 */ /* 0x000fe2000000000e */
[----:B------:R-:W-:Y:S01]  /*1e50*/  FFMA R27, R27, R5, R15 ;  /* 0x000000051b1b7223 */ /* 0x000fe2000000000f */
[----:B------:R2:W-:Y:S04]  /*1e60*/  STL.128 [R36+-0x240], R16 ;  /* 0xfffdc01024007387 */ /* 0x0005e80000100c00 */
[----:B------:R-:W3:Y:S04]  /*1e70*/  LDL.128 R12, [R36+-0x30] ;  /* 0xffffd000240c7983 */ /* 0x000ee80000100c00 */
[----:B------:R-:W3:Y:S01]  /*1e80*/  LDS R23, [R29+UR5+0x1a4] ;  /* 0x0001a4051d177984 */ /* 0x000ee20008000800 */
[-C--:B--2---:R-:W-:Y:S01]  /*1e90*/  FFMA R16, R2, R20.reuse, R8 ;  /* 0x0000001402107223 */ /* 0x084fe20000000008 */
[----:B------:R-:W-:Y:S01]  /*1ea0*/  FFMA R17, R20, R3, R9 ;  /* 0x0000000314117223 */ /* 0x000fe20000000009 */
[----:B------:R-:W-:Y:S01]  /*1eb0*/  FFMA R18, R4, R20, R10 ;  /* 0x0000001404127223 */ /* 0x000fe2000000000a */
[----:B------:R-:W-:-:S02]  /*1ec0*/  FFMA R19, R20, R5, R11 ;  /* 0x0000000514137223 */ /* 0x000fc4000000000b */
[----:B------:R-:W2:Y:S04]  /*1ed0*/  LDL.128 R8, [R36+-0x20] ;  /* 0xffffe00024087983 */ /* 0x000ea80000100c00 */
[----:B------:R0:W-:Y:S04]  /*1ee0*/  STL.128 [R36+-0x40], R16 ;  /* 0xffffc01024007387 */ /* 0x0001e80000100c00 */
[----:B0-----:R-:W4:Y:S04]  /*1ef0*/  LDL.128 R16, [R36] ;  /* 0x0000000024107983 */ /* 0x001f280000100c00 */
[----:B------:R-:W-:Y:S04]  /*1f00*/  STL.128 [R36+-0x230], R24 ;  /* 0xfffdd01824007387 */ /* 0x000fe80000100c00 */
[----:B------:R-:W2:Y:S01]  /*1f10*/  LDS R24, [R29+UR5+0x348] ;  /* 0x000348051d187984 */ /* 0x000ea20008000800 */
[----:B---3--:R-:W-:Y:S01]  /*1f20*/  FFMA R20, R2, R23, R12 ;  /* 0x0000001702147223 */ /* 0x008fe2000000000c */
[C---:B------:R-:W-:Y:S01]  /*1f30*/  FFMA R21, R23.reuse, R3, R13 ;  /* 0x0000000317157223 */ /* 0x040fe2000000000d */
[----:B------:R-:W-:Y:S01]  /*1f40*/  FFMA R22, R4, R23, R14 ;  /* 0x0000001704167223 */ /* 0x000fe2000000000e */
[----:B------:R-:W-:-:S02]  /*1f50*/  FFMA R23, R23, R5, R15 ;  /* 0x0000000517177223 */ /* 0x000fc4000000000f */
[----:B------:R-:W3:Y:S04]  /*1f60*/  LDL.128 R12, [R36+-0x10] ;  /* 0xfffff000240c7983 */ /* 0x000ee80000100c00 */
[----:B------:R-:W-:Y:S04]  /*1f70*/  STL.128 [R36+-0x30], R20 ;  /* 0xffffd01424007387 */ /* 0x000fe80000100c00 */
[----:B------:R-:W4:Y:S01]  /*1f80*/  LDS R20, [R29+UR5+0x690] ;  /* 0x000690051d147984 */ /* 0x000f220008000800 */
[-C--:B--2---:R-:W-:Y:S01]  /*1f90*/  FFMA R8, R2, R24.reuse, R8 ;  /* 0x0000001802087223 */ /* 0x084fe20000000008 */
[----:B------:R-:W-:Y:S01]  /*1fa0*/  FFMA R9, R24, R3, R9 ;  /* 0x0000000318097223 */ /* 0x000fe20000000009 */
[----:B------:R-:W-:Y:S01]  /*1fb0*/  FFMA R10, R4, R24, R10 ;  /* 0x00000018040a7223 */ /* 0x000fe2000000000a */
[----:B------:R-:W-:-:S02]  /*1fc0*/  FFMA R11, R24, R5, R11 ;  /* 0x00000005180b7223 */ /* 0x000fc4000000000b */
[----:B------:R-:W3:Y:S01]  /*1fd0*/  LDS R24, [R29+UR5+0x4ec] ;  /* 0x0004ec051d187984 */ /* 0x000ee20008000800 */
[----:B------:R-:W-:-:S04]  /*1fe0*/  UIADD3 UR5, UPT, UPT, UR5, 0x834, URZ ;  /* 0x0000083405057890 */ /* 0x000fc8000fffe0ff */
[----:B------:R-:W-:Y:S01]  /*1ff0*/  UISETP.NE.AND UP0, UPT, UR5, 0x72d8, UPT ;  /* 0x000072d80500788c */ /* 0x000fe2000bf05270 */
[----:B------:R-:W-:Y:S01]  /*2000*/  STL.128 [R36+-0x20], R8 ;  /* 0xffffe00824007387 */ /* 0x000fe20000100c00 */
[-C--:B----4-:R-:W-:Y:S01]  /*2010*/  FFMA R16, R2, R20.reuse, R16 ;  /* 0x0000001402107223 */ /* 0x090fe20000000010 */
[----:B------:R-:W-:Y:S01]  /*2020*/  FFMA R17, R20, R3, R17 ;  /* 0x0000000314117223 */ /* 0x000fe20000000011 */
[----:B------:R-:W-:Y:S01]  /*2030*/  FFMA R18, R4, R20, R18 ;  /* 0x0000001404127223 */ /* 0x000fe20000000012 */
[----:B------:R-:W-:-:S05]  /*2040*/  FFMA R19, R20, R5, R19 ;  /* 0x0000000514137223 */ /* 0x000fca0000000013 */
[----:B------:R-:W-:Y:S01]  /*2050*/  STL.128 [R36], R16 ;  /* 0x0000001024007387 */ /* 0x000fe20000100c00 */
[-C--:B---3--:R-:W-:Y:S01]  /*2060*/  FFMA R12, R2, R24.reuse, R12 ;  /* 0x00000018020c7223 */ /* 0x088fe2000000000c */
[----:B------:R-:W-:Y:S01]  /*2070*/  FFMA R13, R24, R3, R13 ;  /* 0x00000003180d7223 */ /* 0x000fe2000000000d */
[----:B------:R-:W-:Y:S01]  /*2080*/  FFMA R14, R4, R24, R14 ;  /* 0x00000018040e7223 */ /* 0x000fe2000000000e */
[----:B------:R-:W-:-:S05]  /*2090*/  FFMA R15, R24, R5, R15 ;  /* 0x00000005180f7223 */ /* 0x000fca000000000f */
[----:B------:R0:W-:Y:S02]  /*20a0*/  STL.128 [R36+-0x10], R12 ;  /* 0xfffff00c24007387 */ /* 0x0001e40000100c00 */
[----:B0-----:R-:W-:Y:S01]  /*20b0*/  IADD3 R36, PT, PT, R36, 0x50, RZ ;  /* 0x0000005024247810 */ /* 0x001fe20007ffe0ff */
[----:B------:R-:W-:Y:S06]  /*20c0*/  BRA.U UP0, `(.L_x_2) ;  /* 0xfffffff900d87547 */ /* 0x000fec000b83ffff */
[----:B------:R0:W2:Y:S01]  /*20d0*/  LDS.64 R2, [R30+UR4+0x80] ;  /* 0x000080041e027984 */ /* 0x0000a20008000a00 */
[----:B------:R-:W3:Y:S01]  /*20e0*/  S2UR UR6, SR_CgaCtaId ;  /* 0x00000000000679c3 */ /* 0x000ee20000008800 */
[----:B------:R-:W-:Y:S01]  /*20f0*/  HFMA2 R25, -RZ, RZ, 0, 0 ;  /* 0x00000000ff197431 */ /* 0x000fe200000001ff */
[----:B------:R-:W-:Y:S01]  /*2100*/  UMOV UR5, 0x400 ;  /* 0x0000040000057882 */ /* 0x000fe20000000000 */
[----:B------:R0:W4:Y:S02]  /*2110*/  LDS.64 R4, [R30+UR4+0x88] ;  /* 0x000088041e047984 */ /* 0x0001240008000a00 */
[----:B0--3--:R-:W-:-:S12]  /*2120*/  ULEA UR5, UR6, UR5, 0x18 ;  /* 0x0000000506057291 */ /* 0x009fd8000f8ec0ff */
.L_x_3:
[----:B0-----:R-:W-:-:S05]  /*2130*/  IMAD R24, R25, 0x14, RZ ;  /* 0x0000001419187824 */ /* 0x001fca00078e02ff */
[----:B------:R-:W-:-:S05]  /*2140*/  LEA R24, R24, R1, 0x2 ;  /* 0x0000000118187211 */ /* 0x000fca00078e10ff */
[----:B------:R-:W2:Y:S04]  /*2150*/  LDL.128 R12, [R24] ;  /* 0x00000000180c7983 */ /* 0x000ea80000100c00 */
[----:B------:R-:W3:Y:S01]  /*2160*/  LDL.128 R8, [R24+0x10] ;  /* 0x0000100018087983 */ /* 0x000ee20000100c00 */
[----:B------:R-:W-:-:S05]  /*2170*/  IMAD R26, R25, 0x20d, R31 ;  /* 0x0000020d191a7824 */ /* 0x000fca00078e021f */
[----:B------:R-:W-:-:S05]  /*2180*/  LEA R26, R26, UR5, 0x2 ;  /* 0x000000051a1a7c11 */ /* 0x000fca000f8e10ff */
[----:B------:R-:W2:Y:S04]  /*2190*/  LDS R16, [R26+0x4] ;  /* 0x000004001a107984 */ /* 0x000ea80000000800 */
[----:B------:R-:W3:Y:S04]  /*21a0*/  LDS R20, [R26+0x1a8] ;  /* 0x0001a8001a147984 */ /* 0x000ee80000000800 */
[----:B------:R-:W-:Y:S01]  /*21b0*/  LDS R36, [R26+0x4f0] ;  /* 0x0004f0001a247984 */ /* 0x000fe20000000800 */
[-C--:B--2---:R-:W-:Y:S01]  /*21c0*/  FFMA R12, R2, R16.reuse, R12 ;  /* 0x00000010020c7223 */ /* 0x084fe2000000000c */
[----:B------:R-:W-:Y:S01]  /*21d0*/  FFMA R13, R16, R3, R13 ;  /* 0x00000003100d7223 */ /* 0x000fe2000000000d */
[----:B----4-:R-:W-:Y:S01]  /*21e0*/  FFMA R14, R4, R16, R14 ;  /* 0x00000010040e7223 */ /* 0x010fe2000000000e */
[----:B------:R-:W-:Y:S01]  /*21f0*/  FFMA R15, R16, R5, R15 ;  /* 0x00000005100f7223 */ /* 0x000fe2000000000f */
[-C--:B---3--:R-:W-:Y:S01]  /*2200*/  FFMA R16, R2, R20.reuse, R8 ;  /* 0x0000001402107223 */ /* 0x088fe20000000008 */
[----:B------:R-:W-:Y:S01]  /*2210*/  FFMA R17, R20, R3, R9 ;  /* 0x0000000314117223 */ /* 0x000fe20000000009 */
[----:B------:R-:W-:Y:S01]  /*2220*/  FFMA R18, R4, R20, R10 ;  /* 0x0000001404127223 */ /* 0x000fe2000000000a */
[----:B------:R-:W-:Y:S01]  /*2230*/  FFMA R19, R20, R5, R11 ;  /* 0x0000000514137223 */ /* 0x000fe2000000000b */
[----:B------:R0:W-:Y:S04]  /*2240*/  STL.128 [R24], R12 ;  /* 0x0000000c18007387 */ /* 0x0001e80000100c00 */
[----:B------:R-:W2:Y:S04]  /*2250*/  LDL.128 R8, [R24+0x30] ;  /* 0x0000300018087983 */ /* 0x000ea80000100c00 */
[----:B------:R-:W-:Y:S04]  /*2260*/  STL.128 [R24+0x10], R16 ;  /* 0x0000101018007387 */ /* 0x000fe80000100c00 */
[----:B------:R-:W3:Y:S04]  /*2270*/  LDS R16, [R26+0x34c] ;  /* 0x00034c001a107984 */ /* 0x000ee80000000800 */
[----:B0-----:R-:W3:Y:S02]  /*2280*/  LDL.128 R12, [R24+0x20] ;  /* 0x00002000180c7983 */ /* 0x001ee40000100c00 */
[-C--:B---3--:R-:W-:Y:S01]  /*2290*/  FFMA R12, R2, R16.reuse, R12 ;  /* 0x00000010020c7223 */ /* 0x088fe2000000000c */
[----:B------:R-:W-:Y:S01]  /*22a0*/  FFMA R13, R16, R3, R13 ;  /* 0x00000003100d7223 */ /* 0x000fe2000000000d */
[----:B------:R-:W-:Y:S01]  /*22b0*/  FFMA R14, R4, R16, R14 ;  /* 0x00000010040e7223 */ /* 0x000fe2000000000e */
[----:B------:R-:W-:Y:S01]  /*22c0*/  FFMA R15, R16, R5, R15 ;  /* 0x00000005100f7223 */ /* 0x000fe2000000000f */
[-C--:B--2---:R-:W-:Y:S01]  /*22d0*/  FFMA R20, R2, R36.reuse, R8 ;  /* 0x0000002402147223 */ /* 0x084fe20000000008 */
[----:B------:R-:W-:Y:S01]  /*22e0*/  FFMA R21, R36, R3, R9 ;  /* 0x0000000324157223 */ /* 0x000fe20000000009 */
[----:B------:R-:W-:Y:S01]  /*22f0*/  FFMA R22, R4, R36, R10 ;  /* 0x0000002404167223 */ /* 0x000fe2000000000a */
[----:B------:R-:W-:Y:S01]  /*2300*/  FFMA R23, R36, R5, R11 ;  /* 0x0000000524177223 */ /* 0x000fe2000000000b */
[----:B------:R0:W-:Y:S04]  /*2310*/  STL.128 [R24+0x20], R12 ;  /* 0x0000200c18007387 */ /* 0x0001e80000100c00 */
[----:B------:R-:W2:Y:S04]  /*2320*/  LDL.128 R8, [R24+0x230] ;  /* 0x0002300018087983 */ /* 0x000ea80000100c00 */
[----:B------:R-:W3:Y:S04]  /*2330*/  LDS R16, [R26+0x694] ;  /* 0x000694001a107984 */ /* 0x000ee80000000800 */
[----:B------:R-:W2:Y:S04]  /*2340*/  LDS R36, [R26+0x3970] ;  /* 0x003970001a247984 */ /* 0x000ea80000000800 */
[----:B0-----:R-:W3:Y:S02]  /*2350*/  LDL.128 R12, [R24+0x40] ;  /* 0x00004000180c7983 */ /* 0x001ee40000100c00 */
[-C--:B---3--:R-:W-:Y:S01]  /*2360*/  FFMA R12, R2, R16.reuse, R12 ;  /* 0x00000010020c7223 */ /* 0x088fe2000000000c */
[----:B------:R-:W-:Y:S01]  /*2370*/  FFMA R13, R16, R3, R13 ;  /* 0x00000003100d7223 */ /* 0x000fe2000000000d */
[----:B------:R-:W-:Y:S01]  /*2380*/  FFMA R14, R4, R16, R14 ;  /* 0x00000010040e7223 */ /* 0x000fe2000000000e */
[----:B------:R-:W-:-:S05]  /*2390*/  FFMA R15, R16, R5, R15 ;  /* 0x00000005100f7223 */ /* 0x000fca000000000f */
[----:B------:R0:W-:Y:S04]  /*23a0*/  STL.128 [R24+0x40], R12 ;  /* 0x0000400c18007387 */ /* 0x0001e80000100c00 */
[----:B0-----:R-:W3:Y:S01]  /*23b0*/  LDL.128 R12, [R24+0x240] ;  /* 0x00024000180c7983 */ /* 0x001ee20000100c00 */
[-C--:B--2---:R-:W-:Y:S01]  /*23c0*/  FFMA R16, R2, R36.reuse, R8 ;  /* 0x0000002402107223 */ /* 0x084fe20000000008 */
[----:B------:R-:W-:Y:S01]  /*23d0*/  FFMA R17, R36, R3, R9 ;  /* 0x0000000324117223 */ /* 0x000fe20000000009 */
[----:B------:R-:W-:Y:S01]  /*23e0*/  FFMA R18, R4, R36, R10 ;  /* 0x0000002404127223 */ /* 0x000fe2000000000a */
[----:B------:R-:W-:Y:S02]  /*23f0*/  FFMA R19, R36, R5, R11 ;  /* 0x0000000524137223 */ /* 0x000fe4000000000b */
[----:B------:R-:W2:Y:S04]  /*2400*/  LDL.128 R8, [R24+0x250] ;  /* 0x0002500018087983 */ /* 0x000ea80000100c00 */
[----:B------:R-:W-:Y:S04]  /*2410*/  STL.128 [R24+0x230], R16 ;  /* 0x0002301018007387 */ /* 0x000fe80000100c00 */
[----:B------:R-:W3:Y:S04]  /*2420*/  LDS R16, [R26+0x3b14] ;  /* 0x003b14001a107984 */ /* 0x000ee80000000800 */
[----:B------:R-:W2:Y:S04]  /*2430*/  LDS R36, [R26+0x3cb8] ;  /* 0x003cb8001a247984 */ /* 0x000ea80000000800 */
[----:B------:R-:W-:Y:S01]  /*2440*/  STL.128 [R24+0x30], R20 ;  /* 0x0000301418007387 */ /* 0x000fe20000100c00 */
[-C--:B---3--:R-:W-:Y:S01]  /*2450*/  FFMA R12, R2, R16.reuse, R12 ;  /* 0x00000010020c7223 */ /* 0x088fe2000000000c */
[----:B------:R-:W-:Y:S01]  /*2460*/  FFMA R13, R16, R3, R13 ;  /* 0x00000003100d7223 */ /* 0x000fe2000000000d */
[----:B------:R-:W-:Y:S01]  /*2470*/  FFMA R14, R4, R16, R14 ;  /* 0x00000010040e7223 */ /* 0x000fe2000000000e */
[----:B------:R-:W-:-:S02]  /*2480*/  FFMA R15, R16, R5, R15 ;  /* 0x00000005100f7223 */ /* 0x000fc4000000000f */
[----:B------:R-:W0:Y:S04]  /*2490*/  LDS R16, [R26+0x3e5c] ;  /* 0x003e5c001a107984 */ /* 0x000e280000000800 */
[----:B------:R3:W-:Y:S04]  /*24a0*/  STL.128 [R24+0x240], R12 ;  /* 0x0002400c18007387 */ /* 0x0007e80000100c00 */
[----:B---3--:R-:W0:Y:S01]  /*24b0*/  LDL.128 R12, [R24+0x260] ;  /* 0x00026000180c7983 */ /* 0x008e220000100c00 */
[-C--:B--2---:R-:W-:Y:S01]  /*24c0*/  FFMA R20, R2, R36.reuse, R8 ;  /* 0x0000002402147223 */ /* 0x084fe20000000008 */
[----:B------:R-:W-:Y:S01]  /*24d0*/  FFMA R21, R36, R3, R9 ;  /* 0x0000000324157223 */ /* 0x000fe20000000009 */
[----:B------:R-:W-:Y:S01]  /*24e0*/  FFMA R22, R4, R36, R10 ;  /* 0x0000002404167223 */ /* 0x000fe2000000000a */
[----:B------:R-:W-:-:S02]  /*24f0*/  FFMA R23, R36, R5, R11 ;  /* 0x0000000524177223 */ /* 0x000fc4000000000b */
[----:B------:R-:W2:Y:S01]  /*2500*/  LDL.128 R8, [R24+0x270] ;  /* 0x0002700018087983 */ /* 0x000ea20000100c00 */
[----:B------:R-:W-:-:S03]  /*2510*/  IADD3 R25, PT, PT, R25, 0x1, RZ ;  /* 0x0000000119197810 */ /* 0x000fc60007ffe0ff */
[----:B------:R-:W-:Y:S01]  /*2520*/  STL.128 [R24+0x250], R20 ;  /* 0x0002501418007387 */ /* 0x000fe20000100c00 */
[----:B------:R-:W-:Y:S01]  /*2530*/  ISETP.NE.AND P0, PT, R25, 0x7, PT ;  /* 0x000000071900780c */ /* 0x000fe20003f05270 */
[-C--:B0-----:R-:W-:Y:S01]  /*2540*/  FFMA R12, R2, R16.reuse, R12 ;  /* 0x00000010020c7223 */ /* 0x081fe2000000000c */
[----:B------:R-:W-:Y:S01]  /*2550*/  FFMA R13, R16, R3, R13 ;  /* 0x00000003100d7223 */ /* 0x000fe2000000000d */
[----:B------:R-:W-:Y:S01]  /*2560*/  FFMA R14, R4, R16, R14 ;  /* 0x00000010040e7223 */ /* 0x000fe2000000000e */
[----:B------:R-:W-:Y:S02]  /*2570*/  FFMA R15, R16, R5, R15 ;  /* 0x00000005100f7223 */ /* 0x000fe4000000000f */
[----:B------:R-:W2:Y:S04]  /*2580*/  LDS R16, [R26+0x4000] ;  /* 0x004000001a107984 */ /* 0x000ea80000000800 */
[----:B------:R0:W-:Y:S01]  /*2590*/  STL.128 [R24+0x260], R12 ;  /* 0x0002600c18007387 */ /* 0x0001e20000100c00 */
[-C--:B--2---:R-:W-:Y:S01]  /*25a0*/  FFMA R8, R2, R16.reuse, R8 ;  /* 0x0000001002087223 */ /* 0x084fe20000000008 */
[----:B------:R-:W-:Y:S01]  /*25b0*/  FFMA R9, R16, R3, R9 ;  /* 0x0000000310097223 */ /* 0x000fe20000000009 */
[----:B------:R-:W-:Y:S01]  /*25c0*/  FFMA R10, R4, R16, R10 ;  /* 0x00000010040a7223 */ /* 0x000fe2000000000a */
[----:B------:R-:W-:-:S05]  /*25d0*/  FFMA R11, R16, R5, R11 ;  /* 0x00000005100b7223 */ /* 0x000fca000000000b */
[----:B------:R0:W-:Y:S01]  /*25e0*/  STL.128 [R24+0x270], R8 ;  /* 0x0002700818007387 */ /* 0x0001e20000100c00 */
[----:B------:R-:W-:Y:S05]  /*25f0*/  @P0 BRA `(.L_x_3) ;  /* 0xfffffff800cc0947 */ /* 0x000fea000383ffff */
[----:B------:R2:W3:Y:S01]  /*2600*/  LDS.64 R2, [R30+UR4+0x100] ;  /* 0x000100041e027984 */ /* 0x0004e20008000a00 */
[----:B------:R-:W-:-:S03]  /*2610*/  MOV R25, RZ ;  /* 0x000000ff00197202 */ /* 0x000fc60000000f00 */
[----:B------:R2:W4:Y:S04]  /*2620*/  LDS.64 R4, [R30+UR4+0x108] ;  /* 0x000108041e047984 */ /* 0x0005280008000a00 */
.L_x_4:
[----:B0-----:R-:W-:-:S05]  /*2630*/  IMAD R24, R25, 0x14, RZ ;  /* 0x0000001419187824 */ /* 0x001fca00078e02ff */
[----:B------:R-:W-:-:S05]  /*2640*/  LEA R24, R24, R1, 0x2 ;  /* 0x0000000118187211 */ /* 0x000fca00078e10ff */
[----:B------:R-:W3:Y:S04]  /*2650*/  LDL.128 R12, [R24] ;  /* 0x00000000180c7983 */ /* 0x000ee80000100c00 */
[----:B------:R-:W5:Y:S01]  /*2660*/  LDL.128 R8, [R24+0x10] ;  /* 0x0000100018087983 */ /* 0x000f620000100c00 */
[----:B------:R-:W-:-:S05]  /*2670*/  IMAD R26, R25, 0x20d, R31 ;  /* 0x0000020d191a7824 */ /* 0x000fca00078e021f */
[----:B------:R-:W-:-:S05]  /*2680*/  LEA R26, R26, UR5, 0x2 ;  /* 0x000000051a1a7c11 */ /* 0x000fca000f8e10ff */
[----:B------:R-:W3:Y:S04]  /*2690*/  LDS R16, [R26+0x8] ;  /* 0x000008001a107984 */ /* 0x000ee80000000800 */
[----:B------:R-:W5:Y:S04]  /*26a0*/  LDS R20, [R26+0x1ac] ;  /* 0x0001ac001a147984 */ /* 0x000f680000000800 */
[----:B------:R-:W-:Y:S01]  /*26b0*/  LDS R36, [R26+0x4f4] ;  /* 0x0004f4001a247984 */ /* 0x000fe20000000800 */
[-C--:B---3--:R-:W-:Y:S01]  /*26c0*/  FFMA R12, R2, R16.reuse, R12 ;  /* 0x00000010020c7223 */ /* 0x088fe2000000000c */
[----:B------:R-:W-:Y:S01]  /*26d0*/  FFMA R13, R16, R3, R13 ;  /* 0x00000003100d7223 */ /* 0x000fe2000000000d */
[----:B----4-:R-:W-:Y:S01]  /*26e0*/  FFMA R14, R4, R16, R14 ;  /* 0x00000010040e7223 */ /* 0x010fe2000000000e */
[----:B------:R-:W-:Y:S01]  /*26f0*/  FFMA R15, R16, R5, R15 ;  /* 0x00000005100f7223 */ /* 0x000fe2000000000f */
[-C--:B-----5:R-:W-:Y:S01]  /*2700*/  FFMA R16, R2, R20.reuse, R8 ;  /* 0x0000001402107223 */ /* 0x0a0fe20000000008 */
[----:B------:R-:W-:Y:S01]  /*2710*/  FFMA R17, R20, R3, R9 ;  /* 0x0000000314117223 */ /* 0x000fe20000000009 */
[----:B------:R-:W-:Y:S01]  /*2720*/  FFMA R18, R4, R20, R10 ;  /* 0x0000001404127223 */ /* 0x000fe2000000000a */
[----:B------:R-:W-:Y:S01]  /*2730*/  FFMA R19, R20, R5, R11 ;  /* 0x0000000514137223 */ /* 0x000fe2000000000b */
[----:B------:R0:W-:Y:S04]  /*2740*/  STL.128 [R24], R12 ;  /* 0x0000000c18007387 */ /* 0x0001e80000100c00 */
[----:B------:R-:W3:Y:S04]  /*2750*/  LDL.128 R8, [R24+0x30] ;  /* 0x0000300018087983 */ /* 0x000ee80000100c00 */
[----:B------:R-:W-:Y:S04]  /*2760*/  STL.128 [R24+0x10], R16 ;  /* 0x0000101018007387 */ /* 0x000fe80000100c00 */
[----:B------:R-:W4:Y:S04]  /*2770*/  LDS R16, [R26+0x350] ;  /* 0x000350001a107984 */ /* 0x000f280000000800 */
[----:B0-----:R-:W4:Y:S02]  /*2780*/  LDL.128 R12, [R24+0x20] ;  /* 0x00002000180c7983 */ /* 0x001f240000100c00 */
[-C--:B----4-:R-:W-:Y:S01]  /*2790*/  FFMA R12, R2, R16.reuse, R12 ;  /* 0x00000010020c7223 */ /* 0x090fe2000000000c */
[----:B------:R-:W-:Y:S01]  /*27a0*/  FFMA R13, R16, R3, R13 ;  /* 0x00000003100d7223 */ /* 0x000fe2000000000d */
[----:B------:R-:W-:Y:S01]  /*27b0*/  FFMA R14, R4, R16, R14 ;  /* 0x00000010040e7223 */ /* 0x000fe2000000000e */
[----:B------:R-:W-:Y:S01]  /*27c0*/  FFMA R15, R16, R5, R15 ;  /* 0x00000005100f7223 */ /* 0x000fe2000000000f */
[-C--:B---3--:R-:W-:Y:S01]  /*27d0*/  FFMA R20, R2, R36.reuse, R8 ;  /* 0x0000002402147223 */ /* 0x088fe20000000008 */
[----:B------:R-:W-:Y:S01]  /*27e0*/  FFMA R21, R36, R3, R9 ;  /* 0x0000000324157223 */ /* 0x000fe20000000009 */
[----:B------:R-:W-:Y:S01]  /*27f0*/  FFMA R22, R4, R36, R10 ;  /* 0x0000002404167223 */ /* 0x000fe2000000000a */
[----:B------:R-:W-:Y:S01]  /*2800*/  FFMA R23, R36, R5, R11 ;  /* 0x0000000524177223 */ /* 0x000fe2000000000b */
[----:B------:R0:W-:Y:S04]  /*2810*/  STL.128 [R24+0x20], R12 ;  /* 0x0000200c18007387 */ /* 0x0001e80000100c00 */
[----:B------:R-:W3:Y:S04]  /*2820*/  LDL.128 R8, [R24+0x230] ;  /* 0x0002300018087983 */ /* 0x000ee80000100c00 */
[----:B------:R-:W4:Y:S04]  /*2830*/  LDS R16, [R26+0x698] ;  /* 0x000698001a107984 */ /* 0x000f280000000800 */
[----:B------:R-:W3:Y:S04]  /*2840*/  LDS R36, [R26+0x3974] ;  /* 0x003974001a247984 */ /* 0x000ee80000000800 */
[----:B0-----:R-:W4:Y:S02]  /*2850*/  LDL.128 R12, [R24+0x40] ;  /* 0x00004000180c7983 */ /* 0x001f240000100c00 */
[-C--:B----4-:R-:W-:Y:S01]  /*2860*/  FFMA R12, R2, R16.reuse, R12 ;  /* 0x00000010020c7223 */ /* 0x090fe2000000000c */
[----:B------:R-:W-:Y:S01]  /*2870*/  FFMA R13, R16, R3, R13 ;  /* 0x00000003100d7223 */ /* 0x000fe2000000000d */
[----:B------:R-:W-:Y:S01]  /*2880*/  FFMA R14, R4, R16, R14 ;  /* 0x00000010040e7223 */ /* 0x000fe2000000000e */
[----:B------:R-:W-:-:S05]  /*2890*/  FFMA R15, R16, R5, R15 ;  /* 0x00000005100f7223 */ /* 0x000fca000000000f */
[----:B------:R0:W-:Y:S04]  /*28a0*/  STL.128 [R24+0x40], R12 ;  /* 0x0000400c18007387 */ /* 0x0001e80000100c00 */
[----:B0-----:R-:W4:Y:S01]  /*28b0*/  LDL.128 R12, [R24+0x240] ;  /* 0x00024000180c7983 */ /* 0x001f220000100c00 */
[-C--:B---3--:R-:W-:Y:S01]  /*28c0*/  FFMA R16, R2, R36.reuse, R8 ;  /* 0x0000002402107223 */ /* 0x088fe20000000008 */
[----:B------:R-:W-:Y:S01]  /*28d0*/  FFMA R17, R36, R3, R9 ;  /* 0x0000000324117223 */ /* 0x000fe20000000009 */
[----:B------:R-:W-:Y:S01]  /*28e0*/  FFMA R18, R4, R36, R10 ;  /* 0x0000002404127223 */ /* 0x000fe2000000000a */
[----:B------:R-:W-:Y:S02]  /*28f0*/  FFMA R19, R36, R5, R11 ;  /* 0x0000000524137223 */ /* 0x000fe4000000000b */
[----:B------:R-:W3:Y:S04]  /*2900*/  LDL.128 R8, [R24+0x250] ;  /* 0x0002500018087983 */ /* 0x000ee80000100c00 */
[----:B------:R-:W-:Y:S04]  /*2910*/  STL.128 [R24+0x230], R16 ;  /* 0x0002301018007387 */ /* 0x000fe80000100c00 */
[----:B------:R-:W4:Y:S04]  /*2920*/  LDS R16, [R26+0x3b18] ;  /* 0x003b18001a107984 */ /* 0x000f280000000800 */
[----:B------:R-:W3:Y:S04]  /*2930*/  LDS R36, [R26+0x3cbc] ;  /* 0x003cbc001a247984 */ /* 0x000ee80000000800 */
[----:B------:R-:W-:Y:S01]  /*2940*/  STL.128 [R24+0x30], R20 ;  /* 0x0000301418007387 */ /* 0x000fe20000100c00 */
[-C--:B----4-:R-:W-:Y:S01]  /*2950*/  FFMA R12, R2, R16.reuse, R12 ;  /* 0x00000010020c7223 */ /* 0x090fe2000000000c */
[----:B------:R-:W-:Y:S01]  /*2960*/  FFMA R13, R16, R3, R13 ;  /* 0x00000003100d7223 */ /* 0x000fe2000000000d */
[----:B------:R-:W-:Y:S01]  /*2970*/  FFMA R14, R4, R16, R14 ;  /* 0x00000010040e7223 */ /* 0x000fe2000000000e */
[----:B------:R-:W-:-:S02]  /*2980*/  FFMA R15, R16, R5, R15 ;  /* 0x00000005100f7223 */ /* 0x000fc4000000000f */
[----:B------:R-:W0:Y:S04]  /*2990*/  LDS R16, [R26+0x3e60] ;  /* 0x003e60001a107984 */ /* 0x000e280000000800 */
[----:B------:R4:W-:Y:S04]  /*29a0*/  STL.128 [R24+0x240], R12 ;  /* 0x0002400c18007387 */ /* 0x0009e80000100c00 */
[----:B----4-:R-:W0:Y:S01]  /*29b0*/  LDL.128 R12, [R24+0x260] ;  /* 0x00026000180c7983 */ /* 0x010e220000100c00 */
[-C--:B---3--:R-:W-:Y:S01]  /*29c0*/  FFMA R20, R2, R36.reuse, R8 ;  /* 0x0000002402147223 */ /* 0x088fe20000000008 */
[----:B------:R-:W-:Y:S01]  /*29d0*/  FFMA R21, R36, R3, R9 ;  /* 0x0000000324157223 */ /* 0x000fe20000000009 */
[----:B------:R-:W-:Y:S01]  /*29e0*/  FFMA R22, R4, R36, R10 ;  /* 0x0000002404167223 */ /* 0x000fe2000000000a */
[----:B------:R-:W-:-:S02]  /*29f0*/  FFMA R23, R36, R5, R11 ;  /* 0x0000000524177223 */ /* 0x000fc4000000000b */
[----:B------:R-:W3:Y:S01]  /*2a00*/  LDL.128 R8, [R24+0x270] ;  /* 0x0002700018087983 */ /* 0x000ee20000100c00 */
[----:B------:R-:W-:-:S03]  /*2a10*/  IADD3 R25, PT, PT, R25, 0x1, RZ ;  /* 0x0000000119197810 */ /* 0x000fc60007ffe0ff */
[----:B------:R-:W-:Y:S01]  /*2a20*/  STL.128 [R24+0x250], R20 ;  /* 0x0002501418007387 */ /* 0x000fe20000100c00 */
[----:B------:R-:W-:Y:S01]  /*2a30*/  ISETP.NE.AND P0, PT, R25, 0x7, PT ;  /* 0x000000071900780c */ /* 0x000fe20003f05270 */
[-C--:B0-----:R-:W-:Y:S01]  /*2a40*/  FFMA R12, R2, R16.reuse, R12 ;  /* 0x00000010020c7223 */ /* 0x081fe2000000000c */
[----:B------:R-:W-:Y:S01]  /*2a50*/  FFMA R13, R16, R3, R13 ;  /* 0x00000003100d7223 */ /* 0x000fe2000000000d */
[----:B------:R-:W-:Y:S01]  /*2a60*/  FFMA R14, R4, R16, R14 ;  /* 0x00000010040e7223 */ /* 0x000fe2000000000e */
[----:B------:R-:W-:Y:S02]  /*2a70*/  FFMA R15, R16, R5, R15 ;  /* 0x00000005100f7223 */ /* 0x000fe4000000000f */
[----:B------:R-:W3:Y:S04]  /*2a80*/  LDS R16, [R26+0x4004] ;  /* 0x004004001a107984 */ /* 0x000ee80000000800 */
[----:B------:R0:W-:Y:S01]  /*2a90*/  STL.128 [R24+0x260], R12 ;  /* 0x0002600c18007387 */ /* 0x0001e20000100c00 */
[-C--:B---3--:R-:W-:Y:S01]  /*2aa0*/  FFMA R8, R2, R16.reuse, R8 ;  /* 0x0000001002087223 */ /* 0x088fe20000000008 */
[----:B------:R-:W-:Y:S01]  /*2ab0*/  FFMA R9, R16, R3, R9 ;  /* 0x0000000310097223 */ /* 0x000fe20000000009 */
[----:B------:R-:W-:Y:S01]  /*2ac0*/  FFMA R10, R4, R16, R10 ;  /* 0x00000010040a7223 */ /* 0x000fe2000000000a */
[----:B------:R-:W-:-:S05]  /*2ad0*/  FFMA R11, R16, R5, R11 ;  /* 0x00000005100b7223 */ /* 0x000fca000000000b */
[----:B------:R0:W-:Y:S01]  /*2ae0*/  STL.128 [R24+0x270], R8 ;  /* 0x0002700818007387 */ /* 0x0001e20000100c00 */
[----:B------:R-:W-:Y:S05]  /*2af0*/  @P0 BRA `(.L_x_4) ;  /* 0xfffffff800cc0947 */ /* 0x000fea000383ffff */
[----:B------:R-:W-:-:S04]  /*2b00*/  IADD3 R28, PT, PT, R28, 0x1, RZ ;  /* 0x000000011c1c7810 */ /* 0x000fc80007ffe0ff */
[----:B------:R-:W-:-:S13]  /*2b10*/  ISETP.NE.AND P0, PT, R28, 0x60, PT ;  /* 0x000000601c00780c */ /* 0x000fda0003f05270 */
[----:B------:R-:W-:Y:S05]  /*2b20*/  @P0 BRA `(.L_x_5) ;  /* 0xffffffdc00440947 */ /* 0x000fea000383ffff */
[----:B------:R-:W3:Y:S01]  /*2b30*/  LDC.64 R22, c[0x0][0x398] ;  /* 0x0000e600ff167b82 */ /* 0x000ee20000000a00 */
[----:B------:R-:W-:Y:S01]  /*2b40*/  SHF.L.U32 R0, R7, 0x2, RZ ;  /* 0x0000000207007819 */ /* 0x000fe200000006ff */
[----:B------:R-:W4:Y:S03]  /*2b50*/  LDL.128 R16, [R1] ;  /* 0x0000000001107983 */ /* 0x000f260000100c00 */
[----:B------:R-:W-:Y:S01]  /*2b60*/  LOP3.LUT R3, R0, 0x1c, RZ, 0xc0, !PT ;  /* 0x0000001c00037812 */ /* 0x000fe200078ec0ff */
[----:B0-----:R-:W5:Y:S02]  /*2b70*/  LDL.128 R12, [R1+0x10] ;  /* 0x00001000010c7983 */ /* 0x001f640000100c00 */
[----:B------:R-:W0:Y:S01]  /*2b80*/  LDC.64 R28, c[0x0][0x390] ;  /* 0x0000e400ff1c7b82 */ /* 0x000e220000000a00 */
[----:B------:R-:W-:Y:S01]  /*2b90*/  LEA R20, R6, R3, 0x5 ;  /* 0x0000000306147211 */ /* 0x000fe200078e28ff */
[----:B------:R-:W2:Y:S04]  /*2ba0*/  LDL.128 R8, [R1+0x20] ;  /* 0x0000200001087983 */ /* 0x000ea80000100c00 */
[----:B---3--:R-:W-:-:S05]  /*2bb0*/  IMAD.WIDE.U32 R22, R20, 0x4, R22 ;  /* 0x0000000414167825 */ /* 0x008fca00078e0016 */
[----:B------:R-:W4:Y:S04]  /*2bc0*/  LDG.E.CONSTANT R3, desc[UR8][R22.64+0x4] ;  /* 0x0000040816037981 */ /* 0x000f28000c1e9900 */
[----:B------:R-:W3:Y:S04]  /*2bd0*/  LDG.E.CONSTANT R24, desc[UR8][R22.64] ;  /* 0x0000000816187981 */ /* 0x000ee8000c1e9900 */
[----:B------:R-:W2:Y:S04]  /*2be0*/  LDG.E.CONSTANT R0, desc[UR8][R22.64+0xc] ;  /* 0x00000c0816007981 */ /* 0x000ea8000c1e9900 */
[----:B------:R-:W2:Y:S01]  /*2bf0*/  LDG.E.CONSTANT R2, desc[UR8][R22.64+0x8] ;  /* 0x0000080816027981 */ /* 0x000ea2000c1e9900 */
[----:B------:R-:W-:-:S04]  /*2c00*/  SHF.L.U32 R7, R7, 0x3, RZ ;  /* 0x0000000307077819 */ /* 0x000fc800000006ff */
[----:B------:R-:W-:Y:S02]  /*2c10*/  LOP3.LUT R25, R7, 0x1fc0, RZ, 0xc0, !PT ;  /* 0x00001fc007197812 */ /* 0x000fe400078ec0ff */
[----:B------:R-:W2:Y:S02]  /*2c20*/  LDL.128 R4, [R1+0x30] ;  /* 0x0000300001047983 */ /* 0x000ea40000100c00 */
[----:B------:R-:W-:Y:S02]  /*2c30*/  IADD3 R25, PT, PT, R20, R25, RZ ;  /* 0x0000001914197210 */ /* 0x000fe40007ffe0ff */
[----:B------:R-:W2:Y:S03]  /*2c40*/  LDL.128 R20, [R1+0x40] ;  /* 0x0000400001147983 */ /* 0x000ea60000100c00 */
[----:B0-----:R-:W-:Y:S01]  /*2c50*/  IMAD.WIDE.U32 R26, R25, 0x4, R28 ;  /* 0x00000004191a7825 */ /* 0x001fe200078e001c */
[----:B------:R-:W-:-:S03]  /*2c60*/  UMOV UR4, 0x2bc0 ;  /* 0x00002bc000047882 */ /* 0x000fc60000000000 */
[C---:B----4-:R-:W-:Y:S01]  /*2c70*/  FADD R17, R3.reuse, R17 ;  /* 0x0000001103117221 */ /* 0x050fe20000000000 */
[----:B-----5:R-:W-:Y:S01]  /*2c80*/  FADD R13, R3, R13 ;  /* 0x0000000d030d7221 */ /* 0x020fe20000000000 */
[C---:B---3--:R-:W-:Y:S01]  /*2c90*/  FADD R16, R24.reuse, R16 ;  /* 0x0000001018107221 */ /* 0x048fe20000000000 */
[----:B------:R-:W-:Y:S02]  /*2ca0*/  FADD R12, R24, R12 ;  /* 0x0000000c180c7221 */ /* 0x000fe40000000000 */
[----:B------:R-:W-:Y:S01]  /*2cb0*/  FMNMX R33, RZ, R17, !PT ;  /* 0x00000011ff217209 */ /* 0x000fe20007800000 */
[----:B--2---:R-:W-:Y:S01]  /*2cc0*/  FADD R19, R0, R19 ;  /* 0x0000001300137221 */ /* 0x004fe20000000000 */
[----:B------:R-:W-:Y:S01]  /*2cd0*/  IADD3 R17, PT, PT, R25, 0x8c0, RZ ;  /* 0x000008c019117810 */ /* 0x000fe20007ffe0ff */
[----:B------:R-:W-:Y:S01]  /*2ce0*/  FADD R18, R2, R18 ;  /* 0x0000001202127221 */ /* 0x000fe20000000000 */
[----:B------:R-:W-:Y:S02]  /*2cf0*/  FMNMX R31, RZ, R16, !PT ;  /* 0x00000010ff1f7209 */ /* 0x000fe40007800000 */
[----:B------:R-:W-:-:S02]  /*2d00*/  FMNMX R19, RZ, R19, !PT ;  /* 0x00000013ff137209 */ /* 0x000fc40007800000 */
[----:B------:R-:W-:Y:S01]  /*2d10*/  FMNMX R37, RZ, R12, !PT ;  /* 0x0000000cff257209 */ /* 0x000fe20007800000 */
[----:B------:R-:W-:Y:S01]  /*2d20*/  FADD R12, R0, R15 ;  /* 0x0000000f000c7221 */ /* 0x000fe20000000000 */
[----:B------:R-:W-:Y:S01]  /*2d30*/  FMNMX R35, RZ, R18, !PT ;  /* 0x00000012ff237209 */ /* 0x000fe20007800000 */
[----:B------:R-:W-:Y:S01]  /*2d40*/  IMAD.WIDE.U32 R16, R17, 0x4, R28 ;  /* 0x0000000411107825 */ /* 0x000fe200078e001c */
[----:B------:R-:W-:-:S03]  /*2d50*/  FMNMX R13, RZ, R13, !PT ;  /* 0x0000000dff0d7209 */ /* 0x000fc60007800000 */
[C---:B------:R-:W-:Y:S01]  /*2d60*/  FADD R14, R2.reuse, R14 ;  /* 0x0000000e020e7221 */ /* 0x040fe20000000000 */
[----:B------:R-:W-:Y:S01]  /*2d70*/  FADD R10, R2, R10 ;  /* 0x0000000a020a7221 */ /* 0x000fe20000000000 */
[----:B------:R0:W-:Y:S04]  /*2d80*/  STG.E desc[UR8][R26.64], R31 ;  /* 0x0000001f1a007986 */ /* 0x0001e8000c101908 */
[----:B------:R2:W-:Y:S01]  /*2d90*/  STG.E desc[UR8][R26.64+0xc], R19 ;  /* 0x00000c131a007986 */ /* 0x0005e2000c101908 */
[----:B------:R-:W-:-:S03]  /*2da0*/  FMNMX R15, RZ, R14, !PT ;  /* 0x0000000eff0f7209 */ /* 0x000fc60007800000 */
[----:B------:R-:W-:Y:S01]  /*2db0*/  STG.E desc[UR8][R26.64+0x4], R33 ;  /* 0x000004211a007986 */ /* 0x000fe2000c101908 */
[----:B0-----:R-:W-:-:S03]  /*2dc0*/  IADD3 R31, PT, PT, R25, 0x1180, RZ ;  /* 0x00001180191f7810 */ /* 0x001fc60007ffe0ff */
[----:B------:R0:W-:Y:S01]  /*2dd0*/  STG.E desc[UR8][R26.64+0x8], R35 ;  /* 0x000008231a007986 */ /* 0x0001e2000c101908 */
[----:B--2---:R-:W-:Y:S01]  /*2de0*/  FMNMX R19, RZ, R12, !PT ;  /* 0x0000000cff137209 */ /* 0x004fe20007800000 */
[----:B------:R-:W-:Y:S02]  /*2df0*/  FADD R12, R24, R8 ;  /* 0x00000008180c7221 */ /* 0x000fe40000000000 */
[----:B------:R2:W-:Y:S01]  /*2e00*/  STG.E desc[UR8][R16.64+0x4], R13 ;  /* 0x0000040d10007986 */ /* 0x0005e2000c101908 */
[----:B------:R-:W-:Y:S01]  /*2e10*/  FADD R14, R3, R9 ;  /* 0x00000009030e7221 */ /* 0x000fe20000000000 */
[----:B------:R-:W-:Y:S01]  /*2e20*/  FADD R11, R0, R11 ;  /* 0x0000000b000b7221 */ /* 0x000fe20000000000 */
[----:B------:R-:W-:Y:S01]  /*2e30*/  IMAD.WIDE.U32 R8, R31, 0x4, R28 ;  /* 0x000000041f087825 */ /* 0x000fe200078e001c */
[----:B------:R-:W-:Y:S02]  /*2e40*/  FMNMX R31, RZ, R12, !PT ;  /* 0x0000000cff1f7209 */ /* 0x000fe40007800000 */
[----:B0-----:R-:W-:Y:S01]  /*2e50*/  FMNMX R35, RZ, R10, !PT ;  /* 0x0000000aff237209 */ /* 0x001fe20007800000 */
[----:B------:R-:W-:Y:S01]  /*2e60*/  FADD R10, R24, R4 ;  /* 0x00000004180a7221 */ /* 0x000fe20000000000 */
[----:B--2---:R-:W-:Y:S01]  /*2e70*/  IADD3 R13, PT, PT, R25, 0x1a40, RZ ;  /* 0x00001a40190d7810 */ /* 0x004fe20007ffe0ff */
[----:B------:R-:W-:Y:S01]  /*2e80*/  FADD R12, R3, R5 ;  /* 0x00000005030c7221 */ /* 0x000fe20000000000 */
[----:B------:R-:W-:Y:S01]  /*2e90*/  FMNMX R33, RZ, R14, !PT ;  /* 0x0000000eff217209 */ /* 0x000fe20007800000 */
[----:B------:R-:W-:Y:S01]  /*2ea0*/  FADD R6, R2, R6 ;  /* 0x0000000602067221 */ /* 0x000fe20000000000 */
[----:B------:R-:W-:Y:S01]  /*2eb0*/  FMNMX R11, RZ, R11, !PT ;  /* 0x0000000bff0b7209 */ /* 0x000fe20007800000 */
[----:B------:R-:W-:Y:S01]  /*2ec0*/  IMAD.WIDE.U32 R4, R13, 0x4, R28 ;  /* 0x000000040d047825 */ /* 0x000fe200078e001c */
[----:B------:R-:W-:-:S03]  /*2ed0*/  FMNMX R13, RZ, R10, !PT ;  /* 0x0000000aff0d7209 */ /* 0x000fc60007800000 */
[----:B------:R-:W-:Y:S01]  /*2ee0*/  FADD R10, R0, R7 ;  /* 0x00000007000a7221 */ /* 0x000fe20000000000 */
[----:B------:R-:W-:Y:S01]  /*2ef0*/  IADD3 R25, PT, PT, R25, 0x2300, RZ ;  /* 0x0000230019197810 */ /* 0x000fe20007ffe0ff */
[----:B------:R-:W-:Y:S01]  /*2f00*/  FADD R20, R24, R20 ;  /* 0x0000001418147221 */ /* 0x000fe20000000000 */
[----:B------:R-:W-:Y:S01]  /*2f10*/  FADD R21, R3, R21 ;  /* 0x0000001503157221 */ /* 0x000fe20000000000 */
[----:B------:R-:W-:Y:S01]  /*2f20*/  FADD R22, R2, R22 ;  /* 0x0000001602167221 */ /* 0x000fe20000000000 */
[----:B------:R-:W-:Y:S01]  /*2f30*/  FADD R23, R0, R23 ;  /* 0x0000001700177221 */ /* 0x000fe20000000000 */
[----:B------:R-:W-:Y:S04]  /*2f40*/  STG.E desc[UR8][R16.64], R37 ;  /* 0x0000002510007986 */ /* 0x000fe8000c101908 */
[----:B------:R0:W-:Y:S01]  /*2f50*/  STG.E desc[UR8][R16.64+0x8], R15 ;  /* 0x0000080f10007986 */ /* 0x0001e2000c101908 */
[----:B------:R-:W-:-:S03]  /*2f60*/  FMNMX R21, RZ, R21, !PT ;  /* 0x00000015ff157209 */ /* 0x000fc60007800000 */
[----:B------:R2:W-:Y:S01]  /*2f70*/  STG.E desc[UR8][R16.64+0xc], R19 ;  /* 0x00000c1310007986 */ /* 0x0005e2000c101908 */
[----:B------:R-:W-:-:S03]  /*2f80*/  FMNMX R23, RZ, R23, !PT ;  /* 0x00000017ff177209 */ /* 0x000fc60007800000 */
[----:B------:R-:W-:Y:S04]  /*2f90*/  STG.E desc[UR8][R8.64], R31 ;  /* 0x0000001f08007986 */ /* 0x000fe8000c101908 */
[----:B------:R-:W-:Y:S01]  /*2fa0*/  STG.E desc[UR8][R8.64+0x4], R33 ;  /* 0x0000042108007986 */ /* 0x000fe2000c101908 */
[----:B0-----:R-:W-:-:S03]  /*2fb0*/  FMNMX R15, RZ, R12, !PT ;  /* 0x0000000cff0f7209 */ /* 0x001fc60007800000 */
[----:B------:R-:W-:Y:S01]  /*2fc0*/  STG.E desc[UR8][R8.64+0x8], R35 ;  /* 0x0000082308007986 */ /* 0x000fe2000c101908 */
[----:B--2---:R-:W-:Y:S01]  /*2fd0*/  FMNMX R17, RZ, R6, !PT ;  /* 0x00000006ff117209 */ /* 0x004fe20007800000 */
[----:B------:R-:W-:Y:S02]  /*2fe0*/  IMAD.WIDE.U32 R6, R25, 0x4, R28 ;  /* 0x0000000419067825 */ /* 0x000fe400078e001c */
[----:B------:R0:W-:Y:S04]  /*2ff0*/  STG.E desc[UR8][R8.64+0xc], R11 ;  /* 0x00000c0b08007986 */ /* 0x0001e8000c101908 */
[----:B------:R2:W-:Y:S01]  /*3000*/  STG.E desc[UR8][R4.64], R13 ;  /* 0x0000000d04007986 */ /* 0x0005e2000c101908 */
[----:B0-----:R-:W-:Y:S02]  /*3010*/  FMNMX R9, RZ, R10, !PT ;  /* 0x0000000aff097209 */ /* 0x001fe40007800000 */
[----:B------:R-:W-:-:S02]  /*3020*/  FMNMX R11, RZ, R20, !PT ;  /* 0x00000014ff0b7209 */ /* 0x000fc40007800000 */
[----:B--2---:R-:W-:Y:S01]  /*3030*/  FMNMX R13, RZ, R22, !PT ;  /* 0x00000016ff0d7209 */ /* 0x004fe20007800000 */
[----:B------:R0:W-:Y:S04]  /*3040*/  STG.E desc[UR8][R4.64+0x4], R15 ;  /* 0x0000040f04007986 */ /* 0x0001e8000c101908 */
[----:B------:R0:W-:Y:S04]  /*3050*/  STG.E desc[UR8][R4.64+0x8], R17 ;  /* 0x0000081104007986 */ /* 0x0001e8000c101908 */
[----:B------:R0:W-:Y:S04]  /*3060*/  STG.E desc[UR8][R4.64+0xc], R9 ;  /* 0x00000c0904007986 */ /* 0x0001e8000c101908 */
[----:B------:R0:W-:Y:S04]  /*3070*/  STG.E desc[UR8][R6.64], R11 ;  /* 0x0000000b06007986 */ /* 0x0001e8000c101908 */
[----:B------:R0:W-:Y:S04]  /*3080*/  STG.E desc[UR8][R6.64+0x4], R21 ;  /* 0x0000041506007986 */ /* 0x0001e8000c101908 */
[----:B------:R0:W-:Y:S04]  /*3090*/  STG.E desc[UR8][R6.64+0x8], R13 ;  /* 0x0000080d06007986 */ /* 0x0001e8000c101908 */
[----:B------:R0:W-:Y:S01]  /*30a0*/  STG.E desc[UR8][R6.64+0xc], R23 ;  /* 0x00000c1706007986 */ /* 0x0001e2000c101908 */
[----:B------:R-:W-:-:S07]  /*30b0*/  IADD3 R20, PT, PT, R1, 0x50, RZ ;  /* 0x0000005001147810 */ /* 0x000fce0007ffe0ff */
.L_x_6:
[----:B0-2---:R-:W2:Y:S04]  /*30c0*/  LDL.128 R12, [R20] ;  /* 0x00000000140c7983 */ /* 0x005ea80000100c00 */
[----:B------:R-:W3:Y:S01]  /*30d0*/  LDL.128 R8, [R20+0x10] ;  /* 0x0000100014087983 */ /* 0x000ee20000100c00 */
[----:B------:R-:W-:-:S03]  /*30e0*/  IADD3 R5, PT, PT, R25, 0x8c0, RZ ;  /* 0x000008c019057810 */ /* 0x000fc60007ffe0ff */
[----:B------:R-:W4:Y:S01]  /*30f0*/  LDL.128 R16, [R20+0x20] ;  /* 0x0000200014107983 */ /* 0x000f220000100c00 */
[----:B--2---:R-:W-:Y:S01]  /*3100*/  FADD R4, R24, R12 ;  /* 0x0000000c18047221 */ /* 0x004fe20000000000 */
[----:B------:R-:W-:Y:S01]  /*3110*/  FADD R6, R3, R13 ;  /* 0x0000000d03067221 */ /* 0x000fe20000000000 */
[----:B------:R-:W-:-:S04]  /*3120*/  IMAD.WIDE.U32 R12, R5, 0x4, R28 ;  /* 0x00000004050c7825 */ /* 0x000fc800078e001c */
[----:B------:R-:W-:Y:S01]  /*3130*/  FADD R14, R2, R14 ;  /* 0x0000000e020e7221 */ /* 0x000fe20000000000 */
[----:B------:R-:W-:Y:S01]  /*3140*/  FADD R15, R0, R15 ;  /* 0x0000000f000f7221 */ /* 0x000fe20000000000 */
[----:B------:R-:W-:Y:S02]  /*3150*/  FMNMX R21, RZ, R4, !PT ;  /* 0x00000004ff157209 */ /* 0x000fe40007800000 */
[----:B------:R-:W-:Y:S02]  /*3160*/  FMNMX R23, RZ, R6, !PT ;  /* 0x00000006ff177209 */ /* 0x000fe40007800000 */
[----:B------:R-:W2:Y:S01]  /*3170*/  LDL.128 R4, [R20+0x30] ;  /* 0x0000300014047983 */ /* 0x000ea20000100c00 */
[----:B------:R-:W-:Y:S01]  /*3180*/  FMNMX R31, RZ, R14, !PT ;  /* 0x0000000eff1f7209 */ /* 0x000fe20007800000 */
[----:B---3--:R-:W-:Y:S01]  /*3190*/  FADD R14, R24, R8 ;  /* 0x00000008180e7221 */ /* 0x008fe20000000000 */
[----:B------:R-:W-:Y:S01]  /*31a0*/  FMNMX R33, RZ, R15, !PT ;  /* 0x0000000fff217209 */ /* 0x000fe20007800000 */
[----:B------:R-:W-:Y:S01]  /*31b0*/  FADD R22, R3, R9 ;  /* 0x0000000903167221 */ /* 0x000fe20000000000 */
[----:B------:R-:W-:Y:S01]  /*31c0*/  IADD3 R15, PT, PT, R25, 0x1180, RZ ;  /* 0x00001180190f7810 */ /* 0x000fe20007ffe0ff */
[----:B------:R-:W-:Y:S01]  /*31d0*/  FADD R10, R2, R10 ;  /* 0x0000000a020a7221 */ /* 0x000fe20000000000 */
[----:B------:R-:W-:Y:S01]  /*31e0*/  FADD R11, R0, R11 ;  /* 0x0000000b000b7221 */ /* 0x000fe20000000000 */
[----:B------:R0:W-:Y:S02]  /*31f0*/  STG.E desc[UR8][R12.64], R21 ;  /* 0x000000150c007986 */ /* 0x0001e4000c101908 */
[----:B------:R-:W-:-:S02]  /*3200*/  IMAD.WIDE.U32 R8, R15, 0x4, R28 ;  /* 0x000000040f087825 */ /* 0x000fc400078e001c */
[----:B------:R3:W-:Y:S04]  /*3210*/  STG.E desc[UR8][R12.64+0x4], R23 ;  /* 0x000004170c007986 */ /* 0x0007e8000c101908 */
[----:B------:R5:W-:Y:S04]  /*3220*/  STG.E desc[UR8][R12.64+0x8], R31 ;  /* 0x0000081f0c007986 */ /* 0x000be8000c101908 */
[----:B------:R1:W-:Y:S01]  /*3230*/  STG.E desc[UR8][R12.64+0xc], R33 ;  /* 0x00000c210c007986 */ /* 0x0003e2000c101908 */
[----:B0-----:R-:W-:Y:S02]  /*3240*/  FMNMX R21, RZ, R14, !PT ;  /* 0x0000000eff157209 */ /* 0x001fe40007800000 */
[----:B---3--:R-:W-:-:S02]  /*3250*/  FMNMX R23, RZ, R22, !PT ;  /* 0x00000016ff177209 */ /* 0x008fc40007800000 */
[----:B-----5:R-:W-:Y:S01]  /*3260*/  FMNMX R31, RZ, R10, !PT ;  /* 0x0000000aff1f7209 */ /* 0x020fe20007800000 */
[----:B-1----:R-:W3:Y:S01]  /*3270*/  LDL.128 R12, [R20+0x40] ;  /* 0x00004000140c7983 */ /* 0x002ee20000100c00 */
[----:B------:R-:W-:-:S03]  /*3280*/  FMNMX R33, RZ, R11, !PT ;  /* 0x0000000bff217209 */ /* 0x000fc60007800000 */
[----:B------:R-:W-:Y:S04]  /*3290*/  STG.E desc[UR8][R8.64], R21 ;  /* 0x0000001508007986 */ /* 0x000fe8000c101908 */
[----:B------:R-:W-:Y:S04]  /*32a0*/  STG.E desc[UR8][R8.64+0x4], R23 ;  /* 0x0000041708007986 */ /* 0x000fe8000c101908 */
[----:B------:R-:W-:Y:S04]  /*32b0*/  STG.E desc[UR8][R8.64+0x8], R31 ;  /* 0x0000081f08007986 */ /* 0x000fe8000c101908 */
[----:B------:R0:W-:Y:S04]  /*32c0*/  STG.E desc[UR8][R8.64+0xc], R33 ;  /* 0x00000c2108007986 */ /* 0x0001e8000c101908 */
[----:B0-----:R-:W5:Y:S01]  /*32d0*/  LDL.128 R8, [R20+0x50] ;  /* 0x0000500014087983 */ /* 0x001f620000100c00 */
[----:B----4-:R-:W-:Y:S01]  /*32e0*/  FADD R16, R24, R16 ;  /* 0x0000001018107221 */ /* 0x010fe20000000000 */
[----:B------:R-:W-:Y:S01]  /*32f0*/  IADD3 R35, PT, PT, R25, 0x1a40, RZ ;  /* 0x00001a4019237810 */ /* 0x000fe20007ffe0ff */
[----:B------:R-:W-:Y:S01]  /*3300*/  FADD R18, R2, R18 ;  /* 0x0000001202127221 */ /* 0x000fe20000000000 */
[----:B------:R-:W-:Y:S01]  /*3310*/  FADD R19, R0, R19 ;  /* 0x0000001300137221 */ /* 0x000fe20000000000 */
[----:B------:R-:W-:Y:S01]  /*3320*/  FADD R17, R3, R17 ;  /* 0x0000001103117221 */ /* 0x000fe20000000000 */
[----:B------:R-:W-:Y:S01]  /*3330*/  FMNMX R21, RZ, R16, !PT ;  /* 0x00000010ff157209 */ /* 0x000fe20007800000 */
[----:B------:R-:W-:Y:S01]  /*3340*/  IMAD.WIDE.U32 R22, R35, 0x4, R28 ;  /* 0x0000000423167825 */ /* 0x000fe200078e001c */
[----:B------:R-:W-:-:S02]  /*3350*/  FMNMX R31, RZ, R18, !PT ;  /* 0x00000012ff1f7209 */ /* 0x000fc40007800000 */
[----:B------:R-:W-:Y:S02]  /*3360*/  FMNMX R33, RZ, R19, !PT ;  /* 0x00000013ff217209 */ /* 0x000fe40007800000 */
[----:B------:R-:W-:Y:S02]  /*3370*/  FMNMX R17, RZ, R17, !PT ;  /* 0x00000011ff117209 */ /* 0x000fe40007800000 */
[----:B------:R-:W-:Y:S01]  /*3380*/  IADD3 R19, PT, PT, R25, 0x2300, RZ ;  /* 0x0000230019137810 */ /* 0x000fe20007ffe0ff */
[----:B------:R0:W-:Y:S04]  /*3390*/  STG.E desc[UR8][R22.64], R21 ;  /* 0x0000001516007986 */ /* 0x0001e8000c101908 */
[----:B------:R1:W-:Y:S04]  /*33a0*/  STG.E desc[UR8][R22.64+0x4], R17 ;  /* 0x0000041116007986 */ /* 0x0003e8000c101908 */
[----:B------:R-:W-:Y:S04]  /*33b0*/  STG.E desc[UR8][R22.64+0x8], R31 ;  /* 0x0000081f16007986 */ /* 0x000fe8000c101908 */
[----:B------:R4:W-:Y:S01]  /*33c0*/  STG.E desc[UR8][R22.64+0xc], R33 ;  /* 0x00000c2116007986 */ /* 0x0009e2000c101908 */
[----:B--2---:R-:W-:Y:S01]  /*33d0*/  FADD R16, R24, R4 ;  /* 0x0000000418107221 */ /* 0x004fe20000000000 */
[----:B------:R-:W-:Y:S01]  /*33e0*/  FADD R18, R3, R5 ;  /* 0x0000000503127221 */ /* 0x000fe20000000000 */
[----:B------:R-:W-:-:S04]  /*33f0*/  IMAD.WIDE.U32 R4, R19, 0x4, R28 ;  /* 0x0000000413047825 */ /* 0x000fc800078e001c */
[----:B------:R-:W-:Y:S01]  /*3400*/  FADD R6, R2, R6 ;  /* 0x0000000602067221 */ /* 0x000fe20000000000 */
[----:B------:R-:W-:Y:S01]  /*3410*/  FADD R7, R0, R7 ;  /* 0x0000000700077221 */ /* 0x000fe20000000000 */
[----:B0-----:R-:W-:Y:S02]  /*3420*/  FMNMX R21, RZ, R16, !PT ;  /* 0x00000010ff157209 */ /* 0x001fe40007800000 */
[----:B------:R-:W-:Y:S02]  /*3430*/  FMNMX R35, RZ, R18, !PT ;  /* 0x00000012ff237209 */ /* 0x000fe40007800000 */
[----:B-1----:R-:W2:Y:S01]  /*3440*/  LDL.128 R16, [R20+0x60] ;  /* 0x0000600014107983 */ /* 0x002ea20000100c00 */
[----:B----4-:R-:W-:Y:S02]  /*3450*/  FMNMX R23, RZ, R6, !PT ;  /* 0x00000006ff177209 */ /* 0x010fe40007800000 */
[----:B------:R-:W-:Y:S02]  /*3460*/  FMNMX R31, RZ, R7, !PT ;  /* 0x00000007ff1f7209 */ /* 0x000fe40007800000 */
[----:B------:R-:W-:Y:S01]  /*3470*/  IADD3 R7, PT, PT, R25, 0x2bc0, RZ ;  /* 0x00002bc019077810 */ /* 0x000fe20007ffe0ff */
[----:B------:R0:W-:Y:S04]  /*3480*/  STG.E desc[UR8][R4.64], R21 ;  /* 0x0000001504007986 */ /* 0x0001e8000c101908 */
[----:B------:R1:W-:Y:S01]  /*3490*/  STG.E desc[UR8][R4.64+0x4], R35 ;  /* 0x0000042304007986 */ /* 0x0003e2000c101908 */
[----:B------:R-:W-:-:S03]  /*34a0*/  IMAD.WIDE.U32 R6, R7, 0x4, R28 ;  /* 0x0000000407067825 */ /* 0x000fc600078e001c */
[----:B------:R4:W-:Y:S04]  /*34b0*/  STG.E desc[UR8][R4.64+0x8], R23 ;  /* 0x0000081704007986 */ /* 0x0009e8000c101908 */
[----:B------:R4:W-:Y:S01]  /*34c0*/  STG.E desc[UR8][R4.64+0xc], R31 ;  /* 0x00000c1f04007986 */ /* 0x0009e2000c101908 */
[----:B---3--:R-:W-:Y:S01]  /*34d0*/  FADD R12, R24, R12 ;  /* 0x0000000c180c7221 */ /* 0x008fe20000000000 */
[----:B------:R-:W-:Y:S01]  /*34e0*/  FADD R13, R3, R13 ;  /* 0x0000000d030d7221 */ /* 0x000fe20000000000 */
[----:B------:R-:W-:Y:S01]  /*34f0*/  FADD R14, R2, R14 ;  /* 0x0000000e020e7221 */ /* 0x000fe20000000000 */
[----:B------:R-:W-:Y:S02]  /*3500*/  FADD R15, R0, R15 ;  /* 0x0000000f000f7221 */ /* 0x000fe40000000000 */
[----:B0-----:R-:W-:-:S02]  /*3510*/  FMNMX R21, RZ, R12, !PT ;  /* 0x0000000cff157209 */ /* 0x001fc40007800000 */
[----:B------:R-:W-:Y:S02]  /*3520*/  FMNMX R33, RZ, R13, !PT ;  /* 0x0000000dff217209 */ /* 0x000fe40007800000 */
[----:B-1----:R-:W-:Y:S02]  /*3530*/  FMNMX R35, RZ, R14, !PT ;  /* 0x0000000eff237209 */ /* 0x002fe40007800000 */
[----:B----4-:R-:W-:Y:S02]  /*3540*/  FMNMX R23, RZ, R15, !PT ;  /* 0x0000000fff177209 */ /* 0x010fe40007800000 */
[----:B------:R-:W-:Y:S01]  /*3550*/  IADD3 R5, PT, PT, R25, 0x3480, RZ ;  /* 0x0000348019057810 */ /* 0x000fe20007ffe0ff */
[----:B------:R-:W3:Y:S04]  /*3560*/  LDL.128 R12, [R20+0x70] ;  /* 0x00007000140c7983 */ /* 0x000ee80000100c00 */
[----:B------:R0:W-:Y:S04]  /*3570*/  STG.E desc[UR8][R6.64], R21 ;  /* 0x0000001506007986 */ /* 0x0001e8000c101908 */
[----:B------:R1:W-:Y:S01]  /*3580*/  STG.E desc[UR8][R6.64+0x4], R33 ;  /* 0x0000042106007986 */ /* 0x0003e2000c101908 */
[----:B-----5:R-:W-:Y:S01]  /*3590*/  FADD R4, R24, R8 ;  /* 0x0000000818047221 */ /* 0x020fe20000000000 */
[----:B------:R-:W-:Y:S01]  /*35a0*/  FADD R10, R2, R10 ;  /* 0x0000000a020a7221 */ /* 0x000fe20000000000 */
[----:B------:R-:W-:Y:S01]  /*35b0*/  FADD R22, R3, R9 ;  /* 0x0000000903167221 */ /* 0x000fe20000000000 */
[----:B------:R-:W-:Y:S01]  /*35c0*/  FADD R11, R0, R11 ;  /* 0x0000000b000b7221 */ /* 0x000fe20000000000 */
[----:B------:R-:W-:Y:S01]  /*35d0*/  STG.E desc[UR8][R6.64+0x8], R35 ;  /* 0x0000082306007986 */ /* 0x000fe2000c101908 */
[----:B------:R-:W-:Y:S01]  /*35e0*/  IMAD.WIDE.U32 R8, R5, 0x4, R28 ;  /* 0x0000000405087825 */ /* 0x000fe200078e001c */
[----:B------:R-:W-:-:S02]  /*35f0*/  FMNMX R31, RZ, R4, !PT ;  /* 0x00000004ff1f7209 */ /* 0x000fc40007800000 */
[----:B------:R4:W-:Y:S01]  /*3600*/  STG.E desc[UR8][R6.64+0xc], R23 ;  /* 0x00000c1706007986 */ /* 0x0009e2000c101908 */
[----:B0-----:R-:W-:Y:S02]  /*3610*/  FMNMX R21, RZ, R10, !PT ;  /* 0x0000000aff157209 */ /* 0x001fe40007800000 */
[----:B------:R-:W-:Y:S02]  /*3620*/  FMNMX R37, RZ, R22, !PT ;  /* 0x00000016ff257209 */ /* 0x000fe40007800000 */
[----:B-1----:R-:W-:Y:S02]  /*3630*/  FMNMX R33, RZ, R11, !PT ;  /* 0x0000000bff217209 */ /* 0x002fe40007800000 */
[----:B------:R-:W-:Y:S01]  /*3640*/  MOV R10, R20 ;  /* 0x00000014000a7202 */ /* 0x000fe20000000f00 */
[----:B----4-:R0:W4:Y:S04]  /*3650*/  LDL.128 R4, [R20+0x80] ;  /* 0x0000800014047983 */ /* 0x0101280000100c00 */
[----:B------:R-:W-:Y:S04]  /*3660*/  STG.E desc[UR8][R8.64], R31 ;  /* 0x0000001f08007986 */ /* 0x000fe8000c101908 */
[----:B------:R-:W-:Y:S04]  /*3670*/  STG.E desc[UR8][R8.64+0x4], R37 ;  /* 0x0000042508007986 */ /* 0x000fe8000c101908 */
[----:B------:R-:W-:Y:S04]  /*3680*/  STG.E desc[UR8][R8.64+0x8], R21 ;  /* 0x0000081508007986 */ /* 0x000fe8000c101908 */
[----:B------:R1:W-:Y:S04]  /*3690*/  STG.E desc[UR8][R8.64+0xc], R33 ;  /* 0x00000c2108007986 */ /* 0x0003e8000c101908 */
[----:B-1----:R-:W5:Y:S01]  /*36a0*/  LDL.128 R8, [R10+0x90] ;  /* 0x000090000a087983 */ /* 0x002f620000100c00 */
[----:B------:R-:W-:-:S05]  /*36b0*/  IADD3 R23, PT, PT, R25, 0x3d40, RZ ;  /* 0x00003d4019177810 */ /* 0x000fca0007ffe0ff */
[----:B------:R-:W-:Y:S01]  /*36c0*/  IMAD.WIDE.U32 R22, R23, 0x4, R28 ;  /* 0x0000000417167825 */ /* 0x000fe200078e001c */
[----:B------:R-:W-:Y:S01]  /*36d0*/  IADD3 R33, PT, PT, R25, 0x4600, RZ ;  /* 0x0000460019217810 */ /* 0x000fe20007ffe0ff */
[----:B------:R-:W-:-:S04]  /*36e0*/  UIADD3 UR4, UPT, UPT, UR4, 0x5780, URZ ;  /* 0x0000578004047890 */ /* 0x000fc8000fffe0ff */
[----:B------:R-:W-:Y:S01]  /*36f0*/  UISETP.NE.AND UP0, UPT, UR4, 0x13240, UPT ;  /* 0x000132400400788c */ /* 0x000fe2000bf05270 */
[----:B0-----:R-:W-:Y:S01]  /*3700*/  IADD3 R20, PT, PT, R20, 0xa0, RZ ;  /* 0x000000a014147810 */ /* 0x001fe20007ffe0ff */
[----:B--2---:R-:W-:Y:S01]  /*3710*/  FADD R16, R24, R16 ;  /* 0x0000001018107221 */ /* 0x004fe20000000000 */
[----:B------:R-:W-:-:S04]  /*3720*/  FADD R17, R3, R17 ;  /* 0x0000001103117221 */ /* 0x000fc80000000000 */
[----:B------:R-:W-:Y:S01]  /*3730*/  FMNMX R31, RZ, R16, !PT ;  /* 0x00000010ff1f7209 */ /* 0x000fe20007800000 */
[----:B------:R-:W-:Y:S01]  /*3740*/  FADD R16, R0, R19 ;  /* 0x0000001300107221 */ /* 0x000fe20000000000 */
[----:B------:R-:W-:Y:S01]  /*3750*/  FMNMX R17, RZ, R17, !PT ;  /* 0x00000011ff117209 */ /* 0x000fe20007800000 */
[----:B------:R-:W-:-:S03]  /*3760*/  FADD R18, R2, R18 ;  /* 0x0000001202127221 */ /* 0x000fc60000000000 */
[----:B------:R-:W-:Y:S01]  /*3770*/  FMNMX R21, RZ, R16, !PT ;  /* 0x00000010ff157209 */ /* 0x000fe20007800000 */
[----:B------:R0:W-:Y:S01]  /*3780*/  STG.E desc[UR8][R22.64+0x4], R17 ;  /* 0x0000041116007986 */ /* 0x0001e2000c101908 */
[----:B------:R-:W-:-:S03]  /*3790*/  FMNMX R19, RZ, R18, !PT ;  /* 0x00000012ff137209 */ /* 0x000fc60007800000 */
[----:B------:R1:W-:Y:S04]  /*37a0*/  STG.E desc[UR8][R22.64], R31 ;  /* 0x0000001f16007986 */ /* 0x0003e8000c101908 */
[----:B------:R2:W-:Y:S01]  /*37b0*/  STG.E desc[UR8][R22.64+0xc], R21 ;  /* 0x00000c1516007986 */ /* 0x0005e2000c101908 */
[----:B---3--:R-:W-:Y:S01]  /*37c0*/  FADD R14, R2, R14 ;  /* 0x0000000e020e7221 */ /* 0x008fe20000000000 */
[----:B------:R-:W-:Y:S01]  /*37d0*/  FADD R16, R24, R12 ;  /* 0x0000000c18107221 */ /* 0x000fe20000000000 */
[----:B0-----:R-:W-:Y:S01]  /*37e0*/  FADD R17, R0, R15 ;  /* 0x0000000f00117221 */ /* 0x001fe20000000000 */
[----:B------:R-:W-:Y:S01]  /*37f0*/  IADD3 R15, PT, PT, R25, 0x4ec0, RZ ;  /* 0x00004ec0190f7810 */ /* 0x000fe20007ffe0ff */
[----:B------:R-:W-:Y:S01]  /*3800*/  FADD R18, R3, R13 ;  /* 0x0000000d03127221 */ /* 0x000fe20000000000 */
[----:B------:R-:W-:-:S02]  /*3810*/  FMNMX R35, RZ, R14, !PT ;  /* 0x0000000eff237209 */ /* 0x000fc40007800000 */
[----:B-1----:R-:W-:Y:S01]  /*3820*/  FMNMX R31, RZ, R16, !PT ;  /* 0x00000010ff1f7209 */ /* 0x002fe20007800000 */
[----:B------:R-:W-:Y:S01]  /*3830*/  IMAD.WIDE.U32 R12, R33, 0x4, R28 ;  /* 0x00000004210c7825 */ /* 0x000fe200078e001c */
[----:B------:R-:W-:Y:S02]  /*3840*/  FMNMX R33, RZ, R18, !PT ;  /* 0x00000012ff217209 */ /* 0x000fe40007800000 */
[----:B--2---:R-:W-:Y:S02]  /*3850*/  FMNMX R21, RZ, R17, !PT ;  /* 0x00000011ff157209 */ /* 0x004fe40007800000 */
[----:B------:R-:W-:Y:S01]  /*3860*/  IADD3 R25, PT, PT, R25, 0x5780, RZ ;  /* 0x0000578019197810 */ /* 0x000fe20007ffe0ff */
[----:B------:R0:W-:Y:S04]  /*3870*/  STG.E desc[UR8][R22.64+0x8], R19 ;  /* 0x0000081316007986 */ /* 0x0001e8000c101908 */
[----:B------:R-:W-:Y:S04]  /*3880*/  STG.E desc[UR8][R12.64], R31 ;  /* 0x0000001f0c007986 */ /* 0x000fe8000c101908 */
[----:B------:R-:W-:Y:S01]  /*3890*/  STG.E desc[UR8][R12.64+0x4], R33 ;  /* 0x000004210c007986 */ /* 0x000fe2000c101908 */
[----:B----4-:R-:W-:Y:S01]  /*38a0*/  FADD R14, R24, R4 ;  /* 0x00000004180e7221 */ /* 0x010fe20000000000 */
[----:B------:R-:W-:Y:S01]  /*38b0*/  FADD R16, R3, R5 ;  /* 0x0000000503107221 */ /* 0x000fe20000000000 */
[----:B------:R-:W-:-:S04]  /*38c0*/  IMAD.WIDE.U32 R4, R15, 0x4, R28 ;  /* 0x000000040f047825 */ /* 0x000fc800078e001c */
[----:B------:R-:W-:Y:S01]  /*38d0*/  FADD R6, R2, R6 ;  /* 0x0000000602067221 */ /* 0x000fe20000000000 */
[----:B------:R-:W-:Y:S01]  /*38e0*/  FMNMX R15, RZ, R14, !PT ;  /* 0x0000000eff0f7209 */ /* 0x000fe20007800000 */
[----:B------:R-:W-:Y:S01]  /*38f0*/  FADD R14, R0, R7 ;  /* 0x00000007000e7221 */ /* 0x000fe20000000000 */
[----:B------:R-:W-:Y:S01]  /*3900*/  FMNMX R17, RZ, R16, !PT ;  /* 0x00000010ff117209 */ /* 0x000fe20007800000 */
[----:B------:R-:W-:Y:S01]  /*3910*/  STG.E desc[UR8][R12.64+0x8], R35 ;  /* 0x000008230c007986 */ /* 0x000fe2000c101908 */
[----:B0-----:R-:W-:Y:S01]  /*3920*/  FMNMX R19, RZ, R6, !PT ;  /* 0x00000006ff137209 */ /* 0x001fe20007800000 */
[----:B------:R-:W-:Y:S02]  /*3930*/  IMAD.WIDE.U32 R6, R25, 0x4, R28 ;  /* 0x0000000419067825 */ /* 0x000fe400078e001c */
[----:B------:R0:W-:Y:S04]  /*3940*/  STG.E desc[UR8][R12.64+0xc], R21 ;  /* 0x00000c150c007986 */ /* 0x0001e8000c101908 */
[----:B------:R1:W-:Y:S04]  /*3950*/  STG.E desc[UR8][R4.64], R15 ;  /* 0x0000000f04007986 */ /* 0x0003e8000c101908 */
[----:B------:R2:W-:Y:S01]  /*3960*/  STG.E desc[UR8][R4.64+0x4], R17 ;  /* 0x0000041104007986 */ /* 0x0005e2000c101908 */
[----:B-----5:R-:W-:Y:S01]  /*3970*/  FADD R8, R24, R8 ;  /* 0x0000000818087221 */ /* 0x020fe20000000000 */
[----:B------:R-:W-:Y:S01]  /*3980*/  FADD R16, R3, R9 ;  /* 0x0000000903107221 */ /* 0x000fe20000000000 */
[----:B------:R-:W-:Y:S01]  /*3990*/  FADD R10, R2, R10 ;  /* 0x0000000a020a7221 */ /* 0x000fe20000000000 */
[----:B------:R-:W-:Y:S01]  /*39a0*/  FADD R18, R0, R11 ;  /* 0x0000000b00127221 */ /* 0x000fe20000000000 */
[----:B------:R-:W-:-:S02]  /*39b0*/  FMNMX R9, RZ, R14, !PT ;  /* 0x0000000eff097209 */ /* 0x000fc40007800000 */
[----:B------:R-:W-:Y:S02]  /*39c0*/  FMNMX R11, RZ, R8, !PT ;  /* 0x00000008ff0b7209 */ /* 0x000fe40007800000 */
[----:B0-----:R-:W-:Y:S02]  /*39d0*/  FMNMX R13, RZ, R16, !PT ;  /* 0x00000010ff0d7209 */ /* 0x001fe40007800000 */
[----:B-1----:R-:W-:Y:S02]  /*39e0*/  FMNMX R15, RZ, R10, !PT ;  /* 0x0000000aff0f7209 */ /* 0x002fe40007800000 */
[----:B--2---:R-:W-:Y:S01]  /*39f0*/  FMNMX R17, RZ, R18, !PT ;  /* 0x00000012ff117209 */ /* 0x004fe20007800000 */
[----:B------:R2:W-:Y:S04]  /*3a00*/  STG.E desc[UR8][R4.64+0x8], R19 ;  /* 0x0000081304007986 */ /* 0x0005e8000c101908 */
[----:B------:R2:W-:Y:S04]  /*3a10*/  STG.E desc[UR8][R4.64+0xc], R9 ;  /* 0x00000c0904007986 */ /* 0x0005e8000c101908 */
[----:B------:R2:W-:Y:S04]  /*3a20*/  STG.E desc[UR8][R6.64], R11 ;  /* 0x0000000b06007986 */ /* 0x0005e8000c101908 */
[----:B------:R2:W-:Y:S04]  /*3a30*/  STG.E desc[UR8][R6.64+0x4], R13 ;  /* 0x0000040d06007986 */ /* 0x0005e8000c101908 */
[----:B------:R2:W-:Y:S04]  /*3a40*/  STG.E desc[UR8][R6.64+0x8], R15 ;  /* 0x0000080f06007986 */ /* 0x0005e8000c101908 */
[----:B------:R2:W-:Y:S01]  /*3a50*/  STG.E desc[UR8][R6.64+0xc], R17 ;  /* 0x00000c1106007986 */ /* 0x0005e2000c101908 */
[----:B------:R-:W-:Y:S05]  /*3a60*/  BRA.U UP0, `(.L_x_6) ;  /* 0xfffffff500947547 */ /* 0x000fea000b83ffff */
[----:B--2---:R-:W2:Y:S04]  /*3a70*/  LDL.128 R12, [R1+0x230] ;  /* 0x00023000010c7983 */ /* 0x004ea80000100c00 */
[----:B------:R-:W3:Y:S04]  /*3a80*/  LDL.128 R4, [R1+0x240] ;  /* 0x0002400001047983 */ /* 0x000ee80000100c00 */
[----:B------:R-:W4:Y:S01]  /*3a90*/  LDL.128 R8, [R1+0x250] ;  /* 0x0002500001087983 */ /* 0x000f220000100c00 */
[----:B------:R-:W-:Y:S01]  /*3aa0*/  IADD3 R20, P0, PT, R26, 0x5320c, RZ ;  /* 0x0005320c1a147810 */ /* 0x000fe20007f1e0ff */
[----:B------:R-:W-:Y:S01]  /*3ab0*/  UMOV UR4, 0x2 ;  /* 0x0000000200047882 */ /* 0x000fe20000000000 */
[----:B------:R-:W-:Y:S01]  /*3ac0*/  IADD3 R25, PT, PT, R1, 0x260, RZ ;  /* 0x0000026001197810 */ /* 0x000fe20007ffe0ff */
[----:B--2---:R-:W-:Y:S01]  /*3ad0*/  FADD R12, R24, R12 ;  /* 0x0000000c180c7221 */ /* 0x004fe20000000000 */
[----:B------:R-:W-:Y:S01]  /*3ae0*/  FADD R16, R3, R13 ;  /* 0x0000000d03107221 */ /* 0x000fe20000000000 */
[----:B------:R-:W-:Y:S01]  /*3af0*/  FADD R14, R2, R14 ;  /* 0x0000000e020e7221 */ /* 0x000fe20000000000 */
[----:B---3--:R-:W-:-:S02]  /*3b00*/  FADD R4, R24, R4 ;  /* 0x0000000418047221 */ /* 0x008fc40000000000 */
[----:B------:R-:W-:Y:S01]  /*3b10*/  FMNMX R13, RZ, R12, !PT ;  /* 0x0000000cff0d7209 */ /* 0x000fe20007800000 */
[----:B------:R-:W-:Y:S01]  /*3b20*/  FADD R12, R0, R15 ;  /* 0x0000000f000c7221 */ /* 0x000fe20000000000 */
[----:B------:R-:W-:Y:S01]  /*3b30*/  FADD R6, R2, R6 ;  /* 0x0000000602067221 */ /* 0x000fe20000000000 */
[----:B------:R-:W-:Y:S01]  /*3b40*/  FMNMX R15, RZ, R14, !PT ;  /* 0x0000000eff0f7209 */ /* 0x000fe20007800000 */
[C---:B------:R-:W-:Y:S01]  /*3b50*/  FADD R14, R3.reuse, R5 ;  /* 0x00000005030e7221 */ /* 0x040fe20000000000 */
[----:B------:R-:W-:Y:S01]  /*3b60*/  FMNMX R19, RZ, R4, !PT ;  /* 0x00000004ff137209 */ /* 0x000fe20007800000 */
[----:B------:R-:W-:Y:S01]  /*3b70*/  FADD R7, R0, R7 ;  /* 0x0000000700077221 */ /* 0x000fe20000000000 */
[----:B------:R-:W-:Y:S01]  /*3b80*/  FMNMX R5, RZ, R12, !PT ;  /* 0x0000000cff057209 */ /* 0x000fe20007800000 */
[----:B----4-:R-:W-:Y:S01]  /*3b90*/  FADD R8, R24, R8 ;  /* 0x0000000818087221 */ /* 0x010fe20000000000 */
[----:B------:R-:W-:Y:S01]  /*3ba0*/  FMNMX R23, RZ, R6, !PT ;  /* 0x00000006ff177209 */ /* 0x000fe20007800000 */
[----:B------:R-:W-:Y:S01]  /*3bb0*/  FADD R4, R3, R9 ;  /* 0x0000000903047221 */ /* 0x000fe20000000000 */
[----:B------:R-:W-:Y:S01]  /*3bc0*/  FADD R10, R2, R10 ;  /* 0x0000000a020a7221 */ /* 0x000fe20000000000 */
[----:B------:R-:W-:Y:S01]  /*3bd0*/  FADD R6, R0, R11 ;  /* 0x0000000b00067221 */ /* 0x000fe20000000000 */
[----:B------:R0:W-:Y:S01]  /*3be0*/  STG.E desc[UR8][R26.64+0x4c900], R13 ;  /* 0x04c9000d1a007986 */ /* 0x0001e2000c101908 */
[----:B------:R-:W-:-:S02]  /*3bf0*/  FMNMX R17, RZ, R16, !PT ;  /* 0x00000010ff117209 */ /* 0x000fc40007800000 */
[----:B------:R-:W-:Y:S01]  /*3c00*/  FMNMX R21, RZ, R14, !PT ;  /* 0x0000000eff157209 */ /* 0x000fe20007800000 */
[----:B------:R1:W-:Y:S01]  /*3c10*/  STG.E desc[UR8][R26.64+0x4c90c], R5 ;  /* 0x04c90c051a007986 */ /* 0x0003e2000c101908 */
[----:B------:R-:W-:Y:S02]  /*3c20*/  FMNMX R7, RZ, R7, !PT ;  /* 0x00000007ff077209 */ /* 0x000fe40007800000 */
[----:B------:R-:W-:Y:S01]  /*3c30*/  FMNMX R9, RZ, R8, !PT ;  /* 0x00000008ff097209 */ /* 0x000fe20007800000 */
[----:B------:R-:W-:Y:S01]  /*3c40*/  STG.E desc[UR8][R26.64+0x4c904], R17 ;  /* 0x04c904111a007986 */ /* 0x000fe2000c101908 */
[----:B------:R-:W-:Y:S02]  /*3c50*/  FMNMX R11, RZ, R10, !PT ;  /* 0x0000000aff0b7209 */ /* 0x000fe40007800000 */
[----:B0-----:R-:W-:Y:S01]  /*3c60*/  FMNMX R13, RZ, R6, !PT ;  /* 0x00000006ff0d7209 */ /* 0x001fe20007800000 */
[----:B------:R-:W-:Y:S01]  /*3c70*/  STG.E desc[UR8][R26.64+0x4c908], R15 ;  /* 0x04c9080f1a007986 */ /* 0x000fe2000c101908 */
[----:B-1----:R-:W-:-:S03]  /*3c80*/  FMNMX R5, RZ, R4, !PT ;  /* 0x00000004ff057209 */ /* 0x002fc60007800000 */
[----:B------:R-:W-:Y:S04]  /*3c90*/  STG.E desc[UR8][R26.64+0x4ec00], R19 ;  /* 0x04ec00131a007986 */ /* 0x000fe8000c101908 */
[----:B------:R-:W-:Y:S04]  /*3ca0*/  STG.E desc[UR8][R26.64+0x4ec04], R21 ;  /* 0x04ec04151a007986 */ /* 0x000fe8000c101908 */
[----:B------:R-:W-:Y:S04]  /*3cb0*/  STG.E desc[UR8][R26.64+0x4ec0c], R7 ;  /* 0x04ec0c071a007986 */ /* 0x000fe8000c101908 */
[----:B------:R-:W-:Y:S04]  /*3cc0*/  STG.E desc[UR8][R26.64+0x50f00], R9 ;  /* 0x050f00091a007986 */ /* 0x000fe8000c101908 */
[----:B------:R-:W-:Y:S04]  /*3cd0*/  STG.E desc[UR8][R26.64+0x50f04], R5 ;  /* 0x050f04051a007986 */ /* 0x000fe8000c101908 */
[----:B------:R-:W-:Y:S04]  /*3ce0*/  STG.E desc[UR8][R26.64+0x50f08], R11 ;  /* 0x050f080b1a007986 */ /* 0x000fe8000c101908 */
[----:B------:R-:W-:Y:S04]  /*3cf0*/  STG.E desc[UR8][R26.64+0x50f0c], R13 ;  /* 0x050f0c0d1a007986 */ /* 0x000fe8000c101908 */
[----:B------:R0:W-:Y:S02]  /*3d00*/  STG.E desc[UR8][R26.64+0x4ec08], R23 ;  /* 0x04ec08171a007986 */ /* 0x0001e4000c101908 */
[----:B0-----:R-:W-:-:S07]  /*3d10*/  IADD3.X R23, PT, PT, RZ, R27, RZ, P0, !PT ;  /* 0x0000001bff177210 */ /* 0x001fce00007fe4ff */
.L_x_7:
[----:B0-----:R-:W2:Y:S04]  /*3d20*/  LDL.128 R12, [R25+0xf0] ;  /* 0x0000f000190c7983 */ /* 0x001ea80000100c00 */
[----:B------:R-:W3:Y:S04]  /*3d30*/  LDL.128 R4, [R25] ;  /* 0x0000000019047983 */ /* 0x000ee80000100c00 */
[----:B------:R-:W4:Y:S04]  /*3d40*/  LDL.128 R16, [R25+0x10] ;  /* 0x0000100019107983 */ /* 0x000f280000100c00 */
[----:B------:R-:W5:Y:S01]  /*3d50*/  LDL.128 R8, [R25+0x20] ;  /* 0x0000200019087983 */ /* 0x000f620000100c00 */
[----:B------:R-:W-:-:S02]  /*3d60*/  MOV R26, R20 ;  /* 0x00000014001a7202 */ /* 0x000fc40000000f00 */
[----:B------:R-:W-:Y:S01]  /*3d70*/  MOV R27, R23 ;  /* 0x00000017001b7202 */ /* 0x000fe20000000f00 */
[----:B--2---:R-:W-:Y:S01]  /*3d80*/  FADD R12, R24, R12 ;  /* 0x0000000c180c7221 */ /* 0x004fe20000000000 */
[C---:B------:R-:W-:Y:S01]  /*3d90*/  FADD R13, R3.reuse, R13 ;  /* 0x0000000d030d7221 */ /* 0x040fe20000000000 */
[----:B------:R-:W-:Y:S01]  /*3da0*/  FADD R21, R2, R14 ;  /* 0x0000000e02157221 */ /* 0x000fe20000000000 */
[----:B------:R-:W-:Y:S01]  /*3db0*/  FADD R22, R0, R15 ;  /* 0x0000000f00167221 */ /* 0x000fe20000000000 */
[----:B---3--:R-:W-:Y:S01]  /*3dc0*/  FADD R4, R24, R4 ;  /* 0x0000000418047221 */ /* 0x008fe20000000000 */
[C---:B------:R-:W-:Y:S01]  /*3dd0*/  FADD R20, R3.reuse, R5 ;  /* 0x0000000503147221 */ /* 0x040fe20000000000 */
[----:B------:R-:W-:Y:S02]  /*3de0*/  FMNMX R29, RZ, R12, !PT ;  /* 0x0000000cff1d7209 */ /* 0x000fe40007800000 */
[----:B------:R-:W-:Y:S02]  /*3df0*/  FMNMX R31, RZ, R13, !PT ;  /* 0x0000000dff1f7209 */ /* 0x000fe40007800000 */
[----:B------:R-:W2:Y:S01]  /*3e00*/  LDL.128 R12, [R25+0x30] ;  /* 0x00003000190c7983 */ /* 0x000ea20000100c00 */
[----:B------:R-:W-:Y:S01]  /*3e10*/  FMNMX R5, RZ, R21, !PT ;  /* 0x00000015ff057209 */ /* 0x000fe20007800000 */
[----:B------:R-:W-:Y:S01]  /*3e20*/  FADD R6, R2, R6 ;  /* 0x0000000602067221 */ /* 0x000fe20000000000 */
[----:B------:R-:W-:Y:S01]  /*3e30*/  FMNMX R33, RZ, R22, !PT ;  /* 0x00000016ff217209 */ /* 0x000fe20007800000 */
[----:B------:R-:W-:Y:S01]  /*3e40*/  FADD R7, R0, R7 ;  /* 0x0000000700077221 */ /* 0x000fe20000000000 */
[----:B------:R-:W-:Y:S01]  /*3e50*/  FMNMX R35, RZ, R4, !PT ;  /* 0x00000004ff237209 */ /* 0x000fe20007800000 */
[----:B----4-:R-:W-:Y:S01]  /*3e60*/  FADD R4, R3, R17 ;  /* 0x0000001103047221 */ /* 0x010fe20000000000 */
[----:B------:R-:W-:Y:S01]  /*3e70*/  FMNMX R37, RZ, R20, !PT ;  /* 0x00000014ff257209 */ /* 0x000fe20007800000 */
[----:B------:R0:W-:Y:S04]  /*3e80*/  STG.E desc[UR8][R26.64+0x20cf4], R29 ;  /* 0x020cf41d1a007986 */ /* 0x0001e8000c101908 */
[----:B------:R-:W3:Y:S01]  /*3e90*/  LDL.128 R20, [R25+0x40] ;  /* 0x0000400019147983 */ /* 0x000ee20000100c00 */
[----:B------:R-:W-:-:S03]  /*3ea0*/  FMNMX R17, RZ, R6, !PT ;  /* 0x00000006ff117209 */ /* 0x000fc60007800000 */
[----:B------:R1:W-:Y:S04]  /*3eb0*/  STG.E desc[UR8][R26.64+0x20d00], R33 ;  /* 0x020d00211a007986 */ /* 0x0003e8000c101908 */
[----:B------:R4:W-:Y:S01]  /*3ec0*/  STG.E desc[UR8][R26.64+0x20cfc], R5 ;  /* 0x020cfc051a007986 */ /* 0x0009e2000c101908 */
[----:B0-----:R-:W-:Y:S01]  /*3ed0*/  FMNMX R29, RZ, R7, !PT ;  /* 0x00000007ff1d7209 */ /* 0x001fe20007800000 */
[C---:B-----5:R-:W-:Y:S01]  /*3ee0*/  FADD R8, R24.reuse, R8 ;  /* 0x0000000818087221 */ /* 0x060fe20000000000 */
[----:B------:R-:W-:Y:S01]  /*3ef0*/  FADD R9, R3, R9 ;  /* 0x0000000903097221 */ /* 0x000fe20000000000 */
[----:B------:R-:W-:Y:S01]  /*3f00*/  FADD R16, R24, R16 ;  /* 0x0000001018107221 */ /* 0x000fe20000000000 */
[----:B------:R-:W-:Y:S01]  /*3f10*/  FADD R18, R2, R18 ;  /* 0x0000001202127221 */ /* 0x000fe20000000000 */
[----:B------:R-:W-:Y:S01]  /*3f20*/  FADD R19, R0, R19 ;  /* 0x0000001300137221 */ /* 0x000fe20000000000 */
[----:B------:R0:W-:Y:S01]  /*3f30*/  STG.E desc[UR8][R26.64+0x20cf8], R31 ;  /* 0x020cf81f1a007986 */ /* 0x0001e2000c101908 */
[----:B-1----:R-:W-:-:S03]  /*3f40*/  FMNMX R33, RZ, R4, !PT ;  /* 0x00000004ff217209 */ /* 0x002fc60007800000 */
[----:B----4-:R-:W4:Y:S01]  /*3f50*/  LDL.128 R4, [R25+0x50] ;  /* 0x0000500019047983 */ /* 0x010f220000100c00 */
[----:B------:R-:W-:Y:S01]  /*3f60*/  FMNMX R8, RZ, R8, !PT ;  /* 0x00000008ff087209 */ /* 0x000fe20007800000 */
[----:B------:R-:W-:Y:S01]  /*3f70*/  FADD R10, R2, R10 ;  /* 0x0000000a020a7221 */ /* 0x000fe20000000000 */
[----:B------:R-:W-:Y:S01]  /*3f80*/  FMNMX R9, RZ, R9, !PT ;  /* 0x00000009ff097209 */ /* 0x000fe20007800000 */
[----:B------:R1:W-:Y:S01]  /*3f90*/  STG.E desc[UR8][R26.64+-0xc], R35 ;  /* 0xfffff4231a007986 */ /* 0x0003e2000c101908 */
[----:B------:R-:W-:Y:S01]  /*3fa0*/  FADD R28, R0, R11 ;  /* 0x0000000b001c7221 */ /* 0x000fe20000000000 */
[----:B0-----:R-:W-:Y:S02]  /*3fb0*/  FMNMX R31, RZ, R16, !PT ;  /* 0x00000010ff1f7209 */ /* 0x001fe40007800000 */
[----:B------:R0:W-:Y:S04]  /*3fc0*/  STG.E desc[UR8][R26.64+-0x8], R37 ;  /* 0xfffff8251a007986 */ /* 0x0001e8000c101908 */
[----:B------:R5:W-:Y:S01]  /*3fd0*/  STG.E desc[UR8][R26.64+-0x4], R17 ;  /* 0xfffffc111a007986 */ /* 0x000be2000c101908 */
[----:B-1----:R-:W-:-:S03]  /*3fe0*/  FMNMX R35, RZ, R18, !PT ;  /* 0x00000012ff237209 */ /* 0x002fc60007800000 */
[----:B------:R1:W-:Y:S01]  /*3ff0*/  STG.E desc[UR8][R26.64], R29 ;  /* 0x0000001d1a007986 */ /* 0x0003e2000c101908 */
[----:B0-----:R-:W-:-:S03]  /*4000*/  FMNMX R37, RZ, R19, !PT ;  /* 0x00000013ff257209 */ /* 0x001fc60007800000 */
[----:B------:R0:W-:Y:S01]  /*4010*/  STG.E desc[UR8][R26.64+0x45f4], R8 ;  /* 0x0045f4081a007986 */ /* 0x0001e2000c101908 */
[----:B------:R-:W-:-:S03]  /*4020*/  FMNMX R11, RZ, R10, !PT ;  /* 0x0000000aff0b7209 */ /* 0x000fc60007800000 */
[----:B-----5:R-:W5:Y:S04]  /*4030*/  LDL.128 R16, [R25+0x60] ;  /* 0x0000600019107983 */ /* 0x020f680000100c00 */
[----:B------:R0:W-:Y:S01]  /*4040*/  STG.E desc[UR8][R26.64+0x45f8], R9 ;  /* 0x0045f8091a007986 */ /* 0x0001e2000c101908 */
[----:B-1----:R-:W-:-:S03]  /*4050*/  FMNMX R29, RZ, R28, !PT ;  /* 0x0000001cff1d7209 */ /* 0x002fc60007800000 */
[----:B------:R1:W-:Y:S04]  /*4060*/  STG.E desc[UR8][R26.64+0x22f4], R31 ;  /* 0x0022f41f1a007986 */ /* 0x0003e8000c101908 */
[----:B------:R1:W-:Y:S04]  /*4070*/  STG.E desc[UR8][R26.64+0x22f8], R33 ;  /* 0x0022f8211a007986 */ /* 0x0003e8000c101908 */
[----:B------:R3:W-:Y:S04]  /*4080*/  STG.E desc[UR8][R26.64+0x22fc], R35 ;  /* 0x0022fc231a007986 */ /* 0x0007e8000c101908 */
[----:B------:R3:W-:Y:S04]  /*4090*/  STG.E desc[UR8][R26.64+0x2300], R37 ;  /* 0x002300251a007986 */ /* 0x0007e8000c101908 */
[----:B------:R3:W-:Y:S04]  /*40a0*/  STG.E desc[UR8][R26.64+0x4600], R29 ;  /* 0x0046001d1a007986 */ /* 0x0007e8000c101908 */
[----:B------:R3:W-:Y:S01]  /*40b0*/  STG.E desc[UR8][R26.64+0x45fc], R11 ;  /* 0x0045fc0b1a007986 */ /* 0x0007e2000c101908 */
[----:B--2---:R-:W-:Y:S01]  /*40c0*/  FADD R12, R24, R12 ;  /* 0x0000000c180c7221 */ /* 0x004fe20000000000 */
[----:B------:R-:W-:Y:S01]  /*40d0*/  FADD R13, R3, R13 ;  /* 0x0000000d030d7221 */ /* 0x000fe20000000000 */
[----:B0-----:R-:W-:Y:S01]  /*40e0*/  FADD R8, R2, R14 ;  /* 0x0000000e02087221 */ /* 0x001fe20000000000 */
[----:B------:R-:W-:-:S02]  /*40f0*/  FADD R9, R0, R15 ;  /* 0x0000000f00097221 */ /* 0x000fc40000000000 */
[----:B-1----:R-:W-:Y:S02]  /*4100*/  FMNMX R31, RZ, R12, !PT ;  /* 0x0000000cff1f7209 */ /* 0x002fe40007800000 */
[----:B------:R-:W-:Y:S02]  /*4110*/  FMNMX R33, RZ, R13, !PT ;  /* 0x0000000dff217209 */ /* 0x000fe40007800000 */
[----:B------:R-:W2:Y:S01]  /*4120*/  LDL.128 R12, [R25+0x70] ;  /* 0x00007000190c7983 */ /* 0x000ea20000100c00 */
[----:B---3--:R-:W-:Y:S01]  /*4130*/  FADD R20, R24, R20 ;  /* 0x0000001418147221 */ /* 0x008fe20000000000 */
[----:B------:R-:W-:Y:S01]  /*4140*/  FADD R10, R3, R21 ;  /* 0x00000015030a7221 */ /* 0x000fe20000000000 */
[----:B------:R-:W-:Y:S01]  /*4150*/  FMNMX R21, RZ, R8, !PT ;  /* 0x00000008ff157209 */ /* 0x000fe20007800000 */
[----:B------:R-:W-:Y:S01]  /*4160*/  FADD R22, R2, R22 ;  /* 0x0000001602167221 */ /* 0x000fe20000000000 */
[----:B------:R-:W-:Y:S01]  /*4170*/  FMNMX R35, RZ, R9, !PT ;  /* 0x00000009ff237209 */ /* 0x000fe20007800000 */
[----:B------:R-:W-:Y:S01]  /*4180*/  FADD R23, R0, R23 ;  /* 0x0000001700177221 */ /* 0x000fe20000000000 */
[----:B------:R-:W-:-:S02]  /*4190*/  FMNMX R37, RZ, R20, !PT ;  /* 0x00000014ff257209 */ /* 0x000fc40007800000 */
[----:B------:R-:W-:Y:S02]  /*41a0*/  FMNMX R29, RZ, R10, !PT ;  /* 0x0000000aff1d7209 */ /* 0x000fe40007800000 */
[----:B------:R-:W3:Y:S04]  /*41b0*/  LDL.128 R8, [R25+0x80] ;  /* 0x0000800019087983 */ /* 0x000ee80000100c00 */
[----:B------:R0:W-:Y:S01]  /*41c0*/  STG.E desc[UR8][R26.64+0x68f4], R31 ;  /* 0x0068f41f1a007986 */ /* 0x0001e2000c101908 */
[----:B----4-:R-:W-:-:S03]  /*41d0*/  FADD R20, R3, R5 ;  /* 0x0000000503147221 */ /* 0x010fc60000000000 */
[----:B------:R1:W-:Y:S01]  /*41e0*/  STG.E desc[UR8][R26.64+0x6900], R35 ;  /* 0x006900231a007986 */ /* 0x0003e2000c101908 */
[----:B------:R-:W-:-:S03]  /*41f0*/  FMNMX R5, RZ, R22, !PT ;  /* 0x00000016ff057209 */ /* 0x000fc60007800000 */
[----:B------:R4:W-:Y:S01]  /*4200*/  STG.E desc[UR8][R26.64+0x68fc], R21 ;  /* 0x0068fc151a007986 */ /* 0x0009e2000c101908 */
[----:B0-----:R-:W-:Y:S02]  /*4210*/  FMNMX R31, RZ, R23, !PT ;  /* 0x00000017ff1f7209 */ /* 0x001fe40007800000 */
[----:B-1----:R-:W-:Y:S02]  /*4220*/  FMNMX R35, RZ, R20, !PT ;  /* 0x00000014ff237209 */ /* 0x002fe40007800000 */
[----:B----4-:R-:W4:Y:S01]  /*4230*/  LDL.128 R20, [R25+0x90] ;  /* 0x0000900019147983 */ /* 0x010f220000100c00 */
[----:B------:R-:W-:Y:S01]  /*4240*/  FADD R4, R24, R4 ;  /* 0x0000000418047221 */ /* 0x000fe20000000000 */
[----:B------:R-:W-:Y:S01]  /*4250*/  FADD R6, R2, R6 ;  /* 0x0000000602067221 */ /* 0x000fe20000000000 */
[----:B------:R-:W-:Y:S01]  /*4260*/  FADD R7, R0, R7 ;  /* 0x0000000700077221 */ /* 0x000fe20000000000 */
[----:B------:R0:W-:Y:S01]  /*4270*/  STG.E desc[UR8][R26.64+0x68f8], R33 ;  /* 0x0068f8211a007986 */ /* 0x0001e2000c101908 */
[----:B-----5:R-:W-:-:S03]  /*4280*/  FADD R16, R24, R16 ;  /* 0x0000001018107221 */ /* 0x020fc60000000000 */
[----:B------:R1:W-:Y:S01]  /*4290*/  STG.E desc[UR8][R26.64+0x8bf4], R37 ;  /* 0x008bf4251a007986 */ /* 0x0003e2000c101908 */
[----:B------:R-:W-:-:S03]  /*42a0*/  FADD R17, R3, R17 ;  /* 0x0000001103117221 */ /* 0x000fc60000000000 */
[----:B------:R5:W-:Y:S01]  /*42b0*/  STG.E desc[UR8][R26.64+0x8bf8], R29 ;  /* 0x008bf81d1a007986 */ /* 0x000be2000c101908 */
[----:B------:R-:W-:Y:S01]  /*42c0*/  FADD R28, R0, R19 ;  /* 0x00000013001c7221 */ /* 0x000fe20000000000 */
[----:B0-----:R-:W-:Y:S02]  /*42d0*/  FMNMX R33, RZ, R4, !PT ;  /* 0x00000004ff217209 */ /* 0x001fe40007800000 */
[----:B------:R0:W-:Y:S01]  /*42e0*/  STG.E desc[UR8][R26.64+0x8bfc], R5 ;  /* 0x008bfc051a007986 */ /* 0x0001e2000c101908 */
[----:B------:R-:W-:Y:S02]  /*42f0*/  FMNMX R16, RZ, R16, !PT ;  /* 0x00000010ff107209 */ /* 0x000fe40007800000 */
[----:B-1----:R-:W-:Y:S02]  /*4300*/  FMNMX R37, RZ, R7, !PT ;  /* 0x00000007ff257209 */ /* 0x002fe40007800000 */
[----:B-----5:R-:W-:Y:S02]  /*4310*/  FMNMX R29, RZ, R6, !PT ;  /* 0x00000006ff1d7209 */ /* 0x020fe40007800000 */
[----:B0-----:R-:W5:Y:S01]  /*4320*/  LDL.128 R4, [R25+0xa0] ;  /* 0x0000a00019047983 */ /* 0x001f620000100c00 */
[----:B------:R-:W-:Y:S01]  /*4330*/  FMNMX R17, RZ, R17, !PT ;  /* 0x00000011ff117209 */ /* 0x000fe20007800000 */
[----:B------:R-:W-:-:S02]  /*4340*/  FADD R18, R2, R18 ;  /* 0x0000001202127221 */ /* 0x000fc40000000000 */
[----:B------:R0:W-:Y:S04]  /*4350*/  STG.E desc[UR8][R26.64+0xaefc], R29 ;  /* 0x00aefc1d1a007986 */ /* 0x0001e8000c101908 */
[----:B------:R1:W-:Y:S01]  /*4360*/  STG.E desc[UR8][R26.64+0xd1f4], R16 ;  /* 0x00d1f4101a007986 */ /* 0x0003e2000c101908 */
[----:B------:R-:W-:-:S03]  /*4370*/  FMNMX R19, RZ, R18, !PT ;  /* 0x00000012ff137209 */ /* 0x000fc60007800000 */
[----:B------:R1:W-:Y:S01]  /*4380*/  STG.E desc[UR8][R26.64+0x8c00], R31 ;  /* 0x008c001f1a007986 */ /* 0x0003e2000c101908 */
[----:B0-----:R-:W-:-:S03]  /*4390*/  FMNMX R29, RZ, R28, !PT ;  /* 0x0000001cff1d7209 */ /* 0x001fc60007800000 */
        /* <DEDUP_REMOVED lines=8> */
[----:B------:R-:W-:Y:S01]  /*4420*/  FADD R14, R2, R14 ;  /* 0x0000000e020e7221 */ /* 0x000fe20000000000 */
[----:B-1----:R-:W-:-:S02]  /*4430*/  FADD R16, R0, R15 ;  /* 0x0000000f00107221 */ /* 0x002fc40000000000 */
[----:B------:R-:W-:Y:S02]  /*4440*/  FMNMX R31, RZ, R12, !PT ;  /* 0x0000000cff1f7209 */ /* 0x000fe40007800000 */
[----:B0-----:R-:W-:Y:S02]  /*4450*/  FMNMX R33, RZ, R13, !PT ;  /* 0x0000000dff217209 */ /* 0x001fe40007800000 */
[----:B------:R-:W-:Y:S02]  /*4460*/  FMNMX R35, RZ, R14, !PT ;  /* 0x0000000eff237209 */ /* 0x000fe40007800000 */
[----:B------:R-:W2:Y:S01]  /*4470*/  LDL.128 R12, [R25+0xb0] ;  /* 0x0000b000190c7983 */ /* 0x000ea20000100c00 */
[----:B---3--:R-:W-:Y:S01]  /*4480*/  FADD R8, R24, R8 ;  /* 0x0000000818087221 */ /* 0x008fe20000000000 */
[----:B------:R-:W-:Y:S01]  /*4490*/  FADD R17, R3, R9 ;  /* 0x0000000903117221 */ /* 0x000fe20000000000 */
[----:B------:R-:W-:Y:S01]  /*44a0*/  FMNMX R9, RZ, R16, !PT ;  /* 0x00000010ff097209 */ /* 0x000fe20007800000 */
[----:B------:R-:W-:Y:S01]  /*44b0*/  FADD R10, R2, R10 ;  /* 0x0000000a020a7221 */ /* 0x000fe20000000000 */
[----:B------:R-:W-:Y:S01]  /*44c0*/  FADD R11, R0, R11 ;  /* 0x0000000b000b7221 */ /* 0x000fe20000000000 */
[----:B------:R-:W-:Y:S01]  /*44d0*/  FMNMX R29, RZ, R8, !PT ;  /* 0x00000008ff1d7209 */ /* 0x000fe20007800000 */
[----:B------:R0:W-:Y:S01]  /*44e0*/  STG.E desc[UR8][R26.64+0xf4f4], R31 ;  /* 0x00f4f41f1a007986 */ /* 0x0001e2000c101908 */
[----:B------:R-:W-:-:S03]  /*44f0*/  FMNMX R37, RZ, R17, !PT ;  /* 0x00000011ff257209 */ /* 0x000fc60007800000 */
[----:B------:R1:W-:Y:S04]  /*4500*/  STG.E desc[UR8][R26.64+0xf4fc], R35 ;  /* 0x00f4fc231a007986 */ /* 0x0003e8000c101908 */
[----:B------:R-:W3:Y:S04]  /*4510*/  LDL.128 R16, [R25+0xc0] ;  /* 0x0000c00019107983 */ /* 0x000ee80000100c00 */
[----:B------:R1:W-:Y:S01]  /*4520*/  STG.E desc[UR8][R26.64+0xf500], R9 ;  /* 0x00f500091a007986 */ /* 0x0003e2000c101908 */
[----:B0-----:R-:W-:Y:S01]  /*4530*/  FMNMX R31, RZ, R11, !PT ;  /* 0x0000000bff1f7209 */ /* 0x001fe20007800000 */
[----:B----4-:R-:W-:Y:S01]  /*4540*/  FADD R8, R3, R21 ;  /* 0x0000001503087221 */ /* 0x010fe20000000000 */
[----:B------:R-:W-:Y:S01]  /*4550*/  FMNMX R21, RZ, R10, !PT ;  /* 0x0000000aff157209 */ /* 0x000fe20007800000 */
[----:B------:R-:W-:Y:S01]  /*4560*/  FADD R20, R24, R20 ;  /* 0x0000001418147221 */ /* 0x000fe20000000000 */
[----:B------:R-:W-:Y:S01]  /*4570*/  FADD R22, R2, R22 ;  /* 0x0000001602167221 */ /* 0x000fe20000000000 */
[----:B------:R-:W-:Y:S01]  /*4580*/  FADD R23, R0, R23 ;  /* 0x0000001700177221 */ /* 0x000fe20000000000 */
[----:B-1----:R-:W-:-:S02]  /*4590*/  FMNMX R35, RZ, R8, !PT ;  /* 0x00000008ff237209 */ /* 0x002fc40007800000 */
[----:B------:R-:W4:Y:S04]  /*45a0*/  LDL.128 R8, [R25+0xd0] ;  /* 0x0000d00019087983 */ /* 0x000f280000100c00 */
[----:B------:R0:W-:Y:S04]  /*45b0*/  STG.E desc[UR8][R26.64+0xf4f8], R33 ;  /* 0x00f4f8211a007986 */ /* 0x0001e8000c101908 */
[----:B------:R1:W-:Y:S04]  /*45c0*/  STG.E desc[UR8][R26.64+0x117f4], R29 ;  /* 0x0117f41d1a007986 */ /* 0x0003e8000c101908 */
[----:B------:R5:W-:Y:S01]  /*45d0*/  STG.E desc[UR8][R26.64+0x117f8], R37 ;  /* 0x0117f8251a007986 */ /* 0x000be2000c101908 */
[----:B0-----:R-:W-:-:S03]  /*45e0*/  FMNMX R33, RZ, R20, !PT ;  /* 0x00000014ff217209 */ /* 0x001fc60007800000 */
[----:B------:R0:W-:Y:S01]  /*45f0*/  STG.E desc[UR8][R26.64+0x117fc], R21 ;  /* 0x0117fc151a007986 */ /* 0x0001e2000c101908 */
[----:B-1----:R-:W-:Y:S02]  /*4600*/  FMNMX R29, RZ, R22, !PT ;  /* 0x00000016ff1d7209 */ /* 0x002fe40007800000 */
[----:B-----5:R-:W-:Y:S02]  /*4610*/  FMNMX R37, RZ, R23, !PT ;  /* 0x00000017ff257209 */ /* 0x020fe40007800000 */
[----:B0-----:R0:W5:Y:S01]  /*4620*/  LDL.128 R20, [R25+0xe0] ;  /* 0x0000e00019147983 */ /* 0x0011620000100c00 */
[----:B------:R-:W-:Y:S01]  /*4630*/  FADD R4, R24, R4 ;  /* 0x0000000418047221 */ /* 0x000fe20000000000 */
[----:B------:R-:W-:-:S04]  /*4640*/  FADD R5, R3, R5 ;  /* 0x0000000503057221 */ /* 0x000fc80000000000 */
[----:B------:R-:W-:Y:S01]  /*4650*/  FMNMX R4, RZ, R4, !PT ;  /* 0x00000004ff047209 */ /* 0x000fe20007800000 */
[----:B------:R-:W-:Y:S01]  /*4660*/  FADD R7, R0, R7 ;  /* 0x0000000700077221 */ /* 0x000fe20000000000 */
[----:B------:R-:W-:-:S03]  /*4670*/  FMNMX R5, RZ, R5, !PT ;  /* 0x00000005ff057209 */ /* 0x000fc60007800000 */
[----:B------:R-:W-:Y:S01]  /*4680*/  STG.E desc[UR8][R26.64+0x15df4], R4 ;  /* 0x015df4041a007986 */ /* 0x000fe2000c101908 */
[----:B------:R-:W-:Y:S01]  /*4690*/  FADD R6, R2, R6 ;  /* 0x0000000602067221 */ /* 0x000fe20000000000 */
[----:B------:R-:W-:Y:S02]  /*46a0*/  FMNMX R7, RZ, R7, !PT ;  /* 0x00000007ff077209 */ /* 0x000fe40007800000 */
[----:B------:R-:W-:Y:S04]  /*46b0*/  STG.E desc[UR8][R26.64+0x15df8], R5 ;  /* 0x015df8051a007986 */ /* 0x000fe8000c101908 */
[----:B------:R1:W-:Y:S04]  /*46c0*/  STG.E desc[UR8][R26.64+0x11800], R31 ;  /* 0x0118001f1a007986 */ /* 0x0003e8000c101908 */
[----:B------:R3:W-:Y:S01]  /*46d0*/  STG.E desc[UR8][R26.64+0x15e00], R7 ;  /* 0x015e00071a007986 */ /* 0x0007e2000c101908 */
[----:B-1----:R-:W-:-:S03]  /*46e0*/  FMNMX R31, RZ, R6, !PT ;  /* 0x00000006ff1f7209 */ /* 0x002fc60007800000 */
[----:B------:R1:W-:Y:S04]  /*46f0*/  STG.E desc[UR8][R26.64+0x13afc], R29 ;  /* 0x013afc1d1a007986 */ /* 0x0003e8000c101908 */
[----:B------:R-:W-:Y:S04]  /*4700*/  STG.E desc[UR8][R26.64+0x13af4], R33 ;  /* 0x013af4211a007986 */ /* 0x000fe8000c101908 */
[----:B------:R-:W-:Y:S04]  /*4710*/  STG.E desc[UR8][R26.64+0x13af8], R35 ;  /* 0x013af8231a007986 */ /* 0x000fe8000c101908 */
[----:B------:R-:W-:Y:S04]  /*4720*/  STG.E desc[UR8][R26.64+0x13b00], R37 ;  /* 0x013b00251a007986 */ /* 0x000fe8000c101908 */
[----:B------:R-:W-:Y:S01]  /*4730*/  STG.E desc[UR8][R26.64+0x15dfc], R31 ;  /* 0x015dfc1f1a007986 */ /* 0x000fe2000c101908 */
[----:B------:R-:W-:-:S04]  /*4740*/  UIADD3 UR4, UPT, UPT, UR4, 0x10, URZ ;  /* 0x0000001004047890 */ /* 0x000fc8000fffe0ff */
[----:B------:R-:W-:Y:S01]  /*4750*/  UISETP.NE.AND UP0, UPT, UR4, 0x22, UPT ;  /* 0x000000220400788c */ /* 0x000fe2000bf05270 */
[----:B0-----:R-:W-:Y:S01]  /*4760*/  IADD3 R25, PT, PT, R25, 0x100, RZ ;  /* 0x0000010019197810 */ /* 0x001fe20007ffe0ff */
[----:B--2---:R-:W-:Y:S01]  /*4770*/  FADD R4, R3, R13 ;  /* 0x0000000d03047221 */ /* 0x004fe20000000000 */
[----:B------:R-:W-:Y:S01]  /*4780*/  FADD R12, R24, R12 ;  /* 0x0000000c180c7221 */ /* 0x000fe20000000000 */
[----:B------:R-:W-:-:S03]  /*4790*/  FADD R14, R2, R14 ;  /* 0x0000000e020e7221 */ /* 0x000fc60000000000 */
[----:B------:R-:W-:Y:S01]  /*47a0*/  FMNMX R5, RZ, R4, !PT ;  /* 0x00000004ff057209 */ /* 0x000fe20007800000 */
[----:B------:R-:W-:Y:S01]  /*47b0*/  FADD R6, R0, R15 ;  /* 0x0000000f00067221 */ /* 0x000fe20000000000 */
[----:B------:R-:W-:Y:S02]  /*47c0*/  FMNMX R13, RZ, R12, !PT ;  /* 0x0000000cff0d7209 */ /* 0x000fe40007800000 */
[----:B------:R-:W-:Y:S01]  /*47d0*/  FMNMX R15, RZ, R14, !PT ;  /* 0x0000000eff0f7209 */ /* 0x000fe20007800000 */
[----:B---3--:R-:W-:Y:S01]  /*47e0*/  FADD R4, R3, R17 ;  /* 0x0000001103047221 */ /* 0x008fe20000000000 */
[----:B------:R-:W-:Y:S01]  /*47f0*/  FMNMX R17, RZ, R6, !PT ;  /* 0x00000006ff117209 */ /* 0x000fe20007800000 */
[----:B------:R-:W-:-:S03]  /*4800*/  FADD R16, R24, R16 ;  /* 0x0000001018107221 */ /* 0x000fc60000000000 */
[----:B------:R-:W-:Y:S01]  /*4810*/  FMNMX R7, RZ, R4, !PT ;  /* 0x00000004ff077209 */ /* 0x000fe20007800000 */
[----:B------:R-:W-:Y:S01]  /*4820*/  FADD R18, R2, R18 ;  /* 0x0000001202127221 */ /* 0x000fe20000000000 */
[----:B------:R-:W-:Y:S01]  /*4830*/  FADD R19, R0, R19 ;  /* 0x0000001300137221 */ /* 0x000fe20000000000 */
[----:B------:R0:W-:Y:S01]  /*4840*/  STG.E desc[UR8][R26.64+0x180f4], R13 ;  /* 0x0180f40d1a007986 */ /* 0x0001e2000c101908 */
[----:B-1----:R-:W-:Y:S01]  /*4850*/  FMNMX R29, RZ, R16, !PT ;  /* 0x00000010ff1d7209 */ /* 0x002fe20007800000 */
[----:B----4-:R-:W-:Y:S01]  /*4860*/  FADD R8, R24, R8 ;  /* 0x0000000818087221 */ /* 0x010fe20000000000 */
[----:B------:R-:W-:Y:S01]  /*4870*/  FADD R4, R3, R9 ;  /* 0x0000000903047221 */ /* 0x000fe20000000000 */
[----:B------:R-:W-:Y:S01]  /*4880*/  FADD R10, R2, R10 ;  /* 0x0000000a020a7221 */ /* 0x000fe20000000000 */
[----:B------:R-:W-:Y:S02]  /*4890*/  FADD R11, R0, R11 ;  /* 0x0000000b000b7221 */ /* 0x000fe40000000000 */
[----:B------:R-:W-:Y:S01]  /*48a0*/  FMNMX R9, RZ, R8, !PT ;  /* 0x00000008ff097209 */ /* 0x000fe20007800000 */
[----:B------:R-:W-:Y:S01]  /*48b0*/  STG.E desc[UR8][R26.64+0x180f8], R5 ;  /* 0x0180f8051a007986 */ /* 0x000fe2000c101908 */
[----:B0-----:R-:W-:-:S02]  /*48c0*/  FMNMX R13, RZ, R18, !PT ;  /* 0x00000012ff0d7209 */ /* 0x001fc40007800000 */
[----:B------:R-:W-:Y:S01]  /*48d0*/  FMNMX R19, RZ, R19, !PT ;  /* 0x00000013ff137209 */ /* 0x000fe20007800000 */
[----:B------:R0:W-:Y:S01]  /*48e0*/  STG.E desc[UR8][R26.64+0x180fc], R15 ;  /* 0x0180fc0f1a007986 */ /* 0x0001e2000c101908 */
[----:B------:R-:W-:-:S03]  /*48f0*/  FMNMX R11, RZ, R11, !PT ;  /* 0x0000000bff0b7209 */ /* 0x000fc60007800000 */
[----:B------:R1:W-:Y:S04]  /*4900*/  STG.E desc[UR8][R26.64+0x18100], R17 ;  /* 0x018100111a007986 */ /* 0x0003e8000c101908 */
[----:B------:R2:W-:Y:S04]  /*4910*/  STG.E desc[UR8][R26.64+0x1a3f8], R7 ;  /* 0x01a3f8071a007986 */ /* 0x0005e8000c101908 */
[----:B------:R3:W-:Y:S01]  /*4920*/  STG.E desc[UR8][R26.64+0x1c6f4], R9 ;  /* 0x01c6f4091a007986 */ /* 0x0007e2000c101908 */
[----:B0-----:R-:W-:Y:S01]  /*4930*/  FMNMX R15, RZ, R4, !PT ;  /* 0x00000004ff0f7209 */ /* 0x001fe20007800000 */
[----:B-----5:R-:W-:Y:S01]  /*4940*/  FADD R20, R24, R20 ;  /* 0x0000001418147221 */ /* 0x020fe20000000000 */
[----:B------:R-:W-:Y:S01]  /*4950*/  FADD R21, R3, R21 ;  /* 0x0000001503157221 */ /* 0x000fe20000000000 */
[----:B------:R-:W-:Y:S01]  /*4960*/  FADD R22, R2, R22 ;  /* 0x0000001602167221 */ /* 0x000fe20000000000 */
[----:B------:R-:W-:Y:S01]  /*4970*/  FADD R23, R0, R23 ;  /* 0x0000001700177221 */ /* 0x000fe20000000000 */
[----:B-1----:R-:W-:-:S02]  /*4980*/  FMNMX R17, RZ, R10, !PT ;  /* 0x0000000aff117209 */ /* 0x002fc40007800000 */
[----:B------:R-:W-:Y:S02]  /*4990*/  FMNMX R5, RZ, R20, !PT ;  /* 0x00000014ff057209 */ /* 0x000fe40007800000 */
[----:B------:R-:W-:Y:S02]  /*49a0*/  FMNMX R21, RZ, R21, !PT ;  /* 0x00000015ff157209 */ /* 0x000fe40007800000 */
[----:B--2---:R-:W-:Y:S02]  /*49b0*/  FMNMX R7, RZ, R22, !PT ;  /* 0x00000016ff077209 */ /* 0x004fe40007800000 */
[----:B---3--:R-:W-:Y:S01]  /*49c0*/  FMNMX R9, RZ, R23, !PT ;  /* 0x00000017ff097209 */ /* 0x008fe20007800000 */
[----:B------:R0:W-:Y:S04]  /*49d0*/  STG.E desc[UR8][R26.64+0x1a3f4], R29 ;  /* 0x01a3f41d1a007986 */ /* 0x0001e8000c101908 */
        /* <DEDUP_REMOVED lines=8> */
[----:B------:R0:W-:Y:S01]  /*4a60*/  STG.E desc[UR8][R26.64+0x1ea00], R9 ;  /* 0x01ea00091a007986 */ /* 0x0001e2000c101908 */
[----:B------:R-:W-:-:S04]  /*4a70*/  IADD3 R20, P0, PT, R26, 0x23000, RZ ;  /* 0x000230001a147810 */ /* 0x000fc80007f1e0ff */
[----:B------:R-:W-:Y:S01]  /*4a80*/  IADD3.X R23, PT, PT, RZ, R27, RZ, P0, !PT ;  /* 0x0000001bff177210 */ /* 0x000fe200007fe4ff */
[----:B------:R-:W-:Y:S08]  /*4a90*/  BRA.U UP0, `(.L_x_7) ;  /* 0xfffffff100a07547 */ /* 0x000ff0000b83ffff */
[----:B------:R-:W-:Y:S05]  /*4aa0*/  EXIT ;  /* 0x000000000000794d */ /* 0x000fea0003800000 */
.L_x_8:
[----:B------:R-:W-:-:S00]  /*4ab0*/  BRA `(.L_x_8) ;  /* 0xfffffffc00fc7947 */ /* 0x000fc0000383ffff */
[----:B------:R-:W-:-:S00]  /*4ac0*/  NOP ;  /* 0x0000000000007918 */ /* 0x000fc00000000000 */
        /* <DEDUP_REMOVED lines=11> */
.L_x_9:


//--------------------- .nv.shared.my_kernel_kernel0 --------------------------
	.section	.nv.shared.my_kernel_kernel0,"aw",@nobits
	.sectionflags	@""
	.align	4
.nv.shared.my_kernel_kernel0:
	.zero		30808


//--------------------- .nv.shared.reserved.0     --------------------------
	.section	.nv.shared.reserved.0,"aw",@nobits
	.weak		__nv_reservedSMEM_offset_0_alias
	.size		__nv_reservedSMEM_offset_0_alias, 0, 64
	.other		__nv_reservedSMEM_offset_0_alias,@"STO_CUDA_RESERVED_SHARED STV_DEFAULT"
__nv_reservedSMEM_offset_0_alias:
	.zero		0
	.zero		64


//--------------------- .nv.constant0.my_kernel_kernel0 --------------------------
	.section	.nv.constant0.my_kernel_kernel0,"a",@progbits
	.sectionflags	@""
	.align	4
.nv.constant0.my_kernel_kernel0:
	.zero		928


//--------------------- SYMBOLS --------------------------

	.type		.nv.reservedSmem.offset0,@object
	.size		.nv.reservedSmem.offset0,0x4
	.type		.nv.reservedSmem.cap,@object
	.size		.nv.reservedSmem.cap,0x4
